// auto-generated by cutlass_sweep.gemm — config: {"arch": "sm_100", "cluster_m": 2, "cluster_n": 1, "dtype": "e4m3", "dtype_b": "e4m3", "layout": "nt", "stages": 0, "tile_k": 32, "tile_m": 128, "tile_n": 128}
#include "cutlass/cutlass.h"
#include "cutlass/gemm/collective/collective_builder.hpp"
#include "cutlass/gemm/device/gemm_universal_adapter.h"
#include "cutlass/gemm/kernel/gemm_universal.hpp"
#include "cutlass/epilogue/collective/collective_builder.hpp"

using ElemA = cutlass::float_e4m3_t;
using ElemB = cutlass::float_e4m3_t;
using ElemCD = cutlass::float_e4m3_t;
using Acc  = float;
using TileShape    = cute::Shape<cute::_128, cute::_128, cute::_32>;
using ClusterShape = cute::Shape<cute::_2, cute::_1, cute::_1>;

using CollectiveEpilogue = typename cutlass::epilogue::collective::CollectiveBuilder<
    cutlass::arch::Sm100, cutlass::arch::OpClassTensorOp,
    TileShape, ClusterShape,
    cutlass::epilogue::collective::EpilogueTileAuto,
    Acc, Acc,
    ElemCD, cutlass::layout::RowMajor, 128 / cutlass::sizeof_bits<ElemCD>::value,
    ElemCD, cutlass::layout::RowMajor, 128 / cutlass::sizeof_bits<ElemCD>::value,
    cutlass::epilogue::collective::EpilogueScheduleAuto
  >::CollectiveOp;

using CollectiveMainloop = typename cutlass::gemm::collective::CollectiveBuilder<
    cutlass::arch::Sm100, cutlass::arch::OpClassTensorOp,
    ElemA, cutlass::layout::RowMajor, 128 / cutlass::sizeof_bits<ElemA>::value,
    ElemB, cutlass::layout::ColumnMajor, 128 / cutlass::sizeof_bits<ElemB>::value,
    Acc,
    TileShape, ClusterShape,
    cutlass::gemm::collective::StageCountAutoCarveout<static_cast<int>(sizeof(typename CollectiveEpilogue::SharedStorage))>,
    cutlass::gemm::collective::KernelScheduleAuto
  >::CollectiveOp;

using GemmKernel = cutlass::gemm::kernel::GemmUniversal<
    cute::Shape<int,int,int,int>,
    CollectiveMainloop,
    CollectiveEpilogue
>;
using Gemm = cutlass::gemm::device::GemmUniversalAdapter<GemmKernel>;

// Force the device kernel symbol into the cubin without needing a host main.
auto* _anchor = &cutlass::device_kernel<GemmKernel>;


// ===== COMPILED SASS (sm_100a) =====

	.target	sm_100a

	.elftype	@"ET_EXEC"


//--------------------- .note.nv.tkinfo           --------------------------
	.section	.note.nv.tkinfo,"",@"SHT_NOTE"
	.sectionflags	@"SHF_NOTE_NV_TKINFO"
	.tkinfo
        /*0018*/ 	.word	0x00000002
        /*0030*/ 	.string	""
        /*0030*/ 	.string	"ptxas"
        /*0030*/ 	.string	"Cuda compilation tools, release 13.0, V13.0.88"
        /*0030*/ 	.string	"Build cuda_13.0.r13.0/compiler.36424714_0"
        /*0030*/ 	.string	"-arch sm_100a -m 64 "



//--------------------- .note.nv.cuinfo           --------------------------
	.section	.note.nv.cuinfo,"",@"SHT_NOTE"
	.sectionflags	@"SHF_NOTE_NV_CUINFO"
        /*0018*/ 	.short	0x0002
        /*001a*/ 	.short	0x0064
        /*001c*/ 	.short	0x0082
	.zero		2


//--------------------- .nv.info                  --------------------------
	.section	.nv.info,"",@"SHT_CUDA_INFO"
	.align	4


	//----- nvinfo : EIATTR_REGCOUNT
	.align		4
        /*0000*/ 	.byte	0x04, 0x2f
        /*0002*/ 	.short	(.L_19 - .L_18)
	.align		4
.L_18:
        /*0004*/ 	.word	index@(_ZN7cutlass13device_kernelINS_4gemm6kernel13GemmUniversalIN4cute5tupleIJiiiiEEENS1_10collective13CollectiveMmaINS1_35MainloopSm100TmaUmmaWarpSpecializedILi52ELi2ELi4ENS5_IJNS4_1CILi2EEENSA_ILi1EEESC_EEEEENS5_IJNSA_ILi128EEESF_NSA_ILi32EEEEEENS_12float_e4m3_tENS5_IJlSC_lEEESI_SJ_NS4_8TiledMMAINS4_8MMA_AtomIJNS4_10MMA_TraitsINS4_25SM100_MMA_F8F6F4_2x1SM_SSEJSI_SI_fSF_SF_NS4_17integral_constantINS4_4UMMA5MajorELSQ_0EEESR_NSO_INSP_7ScaleInELSS_0EEEST_EEEEEENS4_6LayoutINS5_IJSC_SC_SC_EEENS5_IJNSA_ILi0EEESY_SY_EEEEENS5_IJNS4_10UnderscoreES11_S11_EEEEENS4_18SM100_TMA_2SM_LOADENS4_14ComposedLayoutINS4_7SwizzleILi1ELi4ELi3EEENS4_18smem_ptr_flag_bitsILi8EEENSW_INS5_IJNSA_ILi8EEESG_EEENS5_IJSG_SC_EEEEEEEvNS4_8identityES14_S1E_vS1F_EENS_8epilogue10collective18CollectiveEpilogueINS1H_23Sm100TmaWarpSpecializedILi2ELi2ELi32ELb0ELb0EEEJNS5_IJNSA_ILi64EEESF_SG_EEENS5_IJNSW_IS1M_SC_EENSW_INS5_IJSG_SB_EEENS5_IJSC_S1M_EEEEEEEESI_SJ_SI_SJ_NS1H_6fusion15FusionCallbacksIS1L_NS1T_17LinearCombinationISI_fSI_fLNS_15FloatRoundStyleE2EEES1N_S1S_JEEENS4_5SM1004TMEM4LOAD26SM100_TMEM_LOAD_32dp32b32xENS4_13SM90_TMA_LOADES1E_NS4_39AutoVectorizingCopyWithAssumedAlignmentILi128EEENS4_14SM90_TMA_STOREES1E_S25_S25_EEEvvEEEEvNT_6ParamsE)
        /*0008*/ 	.word	0x00000080


	//----- nvinfo : EIATTR_FRAME_SIZE
	.align		4
.L_19:
        /*000c*/ 	.byte	0x04, 0x11
        /*000e*/ 	.short	(.L_21 - .L_20)
	.align		4
.L_20:
        /*0010*/ 	.word	index@($__internal_2_$__cuda_sm10x_tcgen05_guardrail_trap_unallocated_columns_being_dealloced)
        /*0014*/ 	.word	0x00000000


	//----- nvinfo : EIATTR_FRAME_SIZE
	.align		4
.L_21:
        /*0018*/ 	.byte	0x04, 0x11
        /*001a*/ 	.short	(.L_23 - .L_22)
	.align		4
.L_22:
        /*001c*/ 	.word	index@($__internal_1_$__cuda_sm10x_tcgen05_guardrail_trap_phase_invalid_during_alloc)
        /*0020*/ 	.word	0x00000000


	//----- nvinfo : EIATTR_FRAME_SIZE
	.align		4
.L_23:
        /*0024*/ 	.byte	0x04, 0x11
        /*0026*/ 	.short	(.L_25 - .L_24)
	.align		4
.L_24:
        /*0028*/ 	.word	index@($__internal_0_$__cuda_sm10x_tcgen05_guardrail_trap_col_being_dealloced_not_returned_by_alloc)
        /*002c*/ 	.word	0x00000000


	//----- nvinfo : EIATTR_FRAME_SIZE
	.align		4
.L_25:
        /*0030*/ 	.byte	0x04, 0x11
        /*0032*/ 	.short	(.L_27 - .L_26)
	.align		4
.L_26:
        /*0034*/ 	.word	index@(_ZN7cutlass13device_kernelINS_4gemm6kernel13GemmUniversalIN4cute5tupleIJiiiiEEENS1_10collective13CollectiveMmaINS1_35MainloopSm100TmaUmmaWarpSpecializedILi52ELi2ELi4ENS5_IJNS4_1CILi2EEENSA_ILi1EEESC_EEEEENS5_IJNSA_ILi128EEESF_NSA_ILi32EEEEEENS_12float_e4m3_tENS5_IJlSC_lEEESI_SJ_NS4_8TiledMMAINS4_8MMA_AtomIJNS4_10MMA_TraitsINS4_25SM100_MMA_F8F6F4_2x1SM_SSEJSI_SI_fSF_SF_NS4_17integral_constantINS4_4UMMA5MajorELSQ_0EEESR_NSO_INSP_7ScaleInELSS_0EEEST_EEEEEENS4_6LayoutINS5_IJSC_SC_SC_EEENS5_IJNSA_ILi0EEESY_SY_EEEEENS5_IJNS4_10UnderscoreES11_S11_EEEEENS4_18SM100_TMA_2SM_LOADENS4_14ComposedLayoutINS4_7SwizzleILi1ELi4ELi3EEENS4_18smem_ptr_flag_bitsILi8EEENSW_INS5_IJNSA_ILi8EEESG_EEENS5_IJSG_SC_EEEEEEEvNS4_8identityES14_S1E_vS1F_EENS_8epilogue10collective18CollectiveEpilogueINS1H_23Sm100TmaWarpSpecializedILi2ELi2ELi32ELb0ELb0EEEJNS5_IJNSA_ILi64EEESF_SG_EEENS5_IJNSW_IS1M_SC_EENSW_INS5_IJSG_SB_EEENS5_IJSC_S1M_EEEEEEEESI_SJ_SI_SJ_NS1H_6fusion15FusionCallbacksIS1L_NS1T_17LinearCombinationISI_fSI_fLNS_15FloatRoundStyleE2EEES1N_S1S_JEEENS4_5SM1004TMEM4LOAD26SM100_TMEM_LOAD_32dp32b32xENS4_13SM90_TMA_LOADES1E_NS4_39AutoVectorizingCopyWithAssumedAlignmentILi128EEENS4_14SM90_TMA_STOREES1E_S25_S25_EEEvvEEEEvNT_6ParamsE)
        /*0038*/ 	.word	0x00000000


	//----- nvinfo : EIATTR_MIN_STACK_SIZE
	.align		4
.L_27:
        /*003c*/ 	.byte	0x04, 0x12
        /*003e*/ 	.short	(.L_29 - .L_28)
	.align		4
.L_28:
        /*0040*/ 	.word	index@(_ZN7cutlass13device_kernelINS_4gemm6kernel13GemmUniversalIN4cute5tupleIJiiiiEEENS1_10collective13CollectiveMmaINS1_35MainloopSm100TmaUmmaWarpSpecializedILi52ELi2ELi4ENS5_IJNS4_1CILi2EEENSA_ILi1EEESC_EEEEENS5_IJNSA_ILi128EEESF_NSA_ILi32EEEEEENS_12float_e4m3_tENS5_IJlSC_lEEESI_SJ_NS4_8TiledMMAINS4_8MMA_AtomIJNS4_10MMA_TraitsINS4_25SM100_MMA_F8F6F4_2x1SM_SSEJSI_SI_fSF_SF_NS4_17integral_constantINS4_4UMMA5MajorELSQ_0EEESR_NSO_INSP_7ScaleInELSS_0EEEST_EEEEEENS4_6LayoutINS5_IJSC_SC_SC_EEENS5_IJNSA_ILi0EEESY_SY_EEEEENS5_IJNS4_10UnderscoreES11_S11_EEEEENS4_18SM100_TMA_2SM_LOADENS4_14ComposedLayoutINS4_7SwizzleILi1ELi4ELi3EEENS4_18smem_ptr_flag_bitsILi8EEENSW_INS5_IJNSA_ILi8EEESG_EEENS5_IJSG_SC_EEEEEEEvNS4_8identityES14_S1E_vS1F_EENS_8epilogue10collective18CollectiveEpilogueINS1H_23Sm100TmaWarpSpecializedILi2ELi2ELi32ELb0ELb0EEEJNS5_IJNSA_ILi64EEESF_SG_EEENS5_IJNSW_IS1M_SC_EENSW_INS5_IJSG_SB_EEENS5_IJSC_S1M_EEEEEEEESI_SJ_SI_SJ_NS1H_6fusion15FusionCallbacksIS1L_NS1T_17LinearCombinationISI_fSI_fLNS_15FloatRoundStyleE2EEES1N_S1S_JEEENS4_5SM1004TMEM4LOAD26SM100_TMEM_LOAD_32dp32b32xENS4_13SM90_TMA_LOADES1E_NS4_39AutoVectorizingCopyWithAssumedAlignmentILi128EEENS4_14SM90_TMA_STOREES1E_S25_S25_EEEvvEEEEvNT_6ParamsE)
        /*0044*/ 	.word	0x00000000
.L_29:


//--------------------- .nv.compat                --------------------------
	.section	.nv.compat,"",@"SHT_CUDA_COMPAT_INFO"
	.align	4
        /*0000*/ 	.byte	0x02, 0x09, 0x01, 0x00, 0x02, 0x02, 0x02, 0x00, 0x02, 0x05, 0x05, 0x00, 0x03, 0x07, 0x01, 0x01
        /*0010*/ 	.byte	0x02, 0x03, 0x01, 0x00, 0x02, 0x06, 0x01, 0x00, 0x04, 0x0b, 0x08, 0x00, 0x09, 0x00, 0x00, 0x00
        /*0020*/ 	.byte	0x00, 0x00, 0x00, 0x00


//--------------------- .nv.info._ZN7cutlass13device_kernelINS_4gemm6kernel13GemmUniversalIN4cute5tupleIJiiiiEEENS1_10collective13CollectiveMmaINS1_35MainloopSm100TmaUmmaWarpSpecializedILi52ELi2ELi4ENS5_IJNS4_1CILi2EEENSA_ILi1EEESC_EEEEENS5_IJNSA_ILi128EEESF_NSA_ILi32EEEEEENS_12float_e4m3_tENS5_IJlSC_lEEESI_SJ_NS4_8TiledMMAINS4_8MMA_AtomIJNS4_10MMA_TraitsINS4_25SM100_MMA_F8F6F4_2x1SM_SSEJSI_SI_fSF_SF_NS4_17integral_constantINS4_4UMMA5MajorELSQ_0EEESR_NSO_INSP_7ScaleInELSS_0EEEST_EEEEEENS4_6LayoutINS5_IJSC_SC_SC_EEENS5_IJNSA_ILi0EEESY_SY_EEEEENS5_IJNS4_10UnderscoreES11_S11_EEEEENS4_18SM100_TMA_2SM_LOADENS4_14ComposedLayoutINS4_7SwizzleILi1ELi4ELi3EEENS4_18smem_ptr_flag_bitsILi8EEENSW_INS5_IJNSA_ILi8EEESG_EEENS5_IJSG_SC_EEEEEEEvNS4_8identityES14_S1E_vS1F_EENS_8epilogue10collective18CollectiveEpilogueINS1H_23Sm100TmaWarpSpecializedILi2ELi2ELi32ELb0ELb0EEEJNS5_IJNSA_ILi64EEESF_SG_EEENS5_IJNSW_IS1M_SC_EENSW_INS5_IJSG_SB_EEENS5_IJSC_S1M_EEEEEEEESI_SJ_SI_SJ_NS1H_6fusion15FusionCallbacksIS1L_NS1T_17LinearCombinationISI_fSI_fLNS_15FloatRoundStyleE2EEES1N_S1S_JEEENS4_5SM1004TMEM4LOAD26SM100_TMEM_LOAD_32dp32b32xENS4_13SM90_TMA_LOADES1E_NS4_39AutoVectorizingCopyWithAssumedAlignmentILi128EEENS4_14SM90_TMA_STOREES1E_S25_S25_EEEvvEEEEvNT_6ParamsE --------------------------
	.section	.nv.info._ZN7cutlass13device_kernelINS_4gemm6kernel13GemmUniversalIN4cute5tupleIJiiiiEEENS1_10collective13CollectiveMmaINS1_35MainloopSm100TmaUmmaWarpSpecializedILi52ELi2ELi4ENS5_IJNS4_1CILi2EEENSA_ILi1EEESC_EEEEENS5_IJNSA_ILi128EEESF_NSA_ILi32EEEEEENS_12float_e4m3_tENS5_IJlSC_lEEESI_SJ_NS4_8TiledMMAINS4_8MMA_AtomIJNS4_10MMA_TraitsINS4_25SM100_MMA_F8F6F4_2x1SM_SSEJSI_SI_fSF_SF_NS4_17integral_constantINS4_4UMMA5MajorELSQ_0EEESR_NSO_INSP_7ScaleInELSS_0EEEST_EEEEEENS4_6LayoutINS5_IJSC_SC_SC_EEENS5_IJNSA_ILi0EEESY_SY_EEEEENS5_IJNS4_10UnderscoreES11_S11_EEEEENS4_18SM100_TMA_2SM_LOADENS4_14ComposedLayoutINS4_7SwizzleILi1ELi4ELi3EEENS4_18smem_ptr_flag_bitsILi8EEENSW_INS5_IJNSA_ILi8EEESG_EEENS5_IJSG_SC_EEEEEEEvNS4_8identityES14_S1E_vS1F_EENS_8epilogue10collective18CollectiveEpilogueINS1H_23Sm100TmaWarpSpecializedILi2ELi2ELi32ELb0ELb0EEEJNS5_IJNSA_ILi64EEESF_SG_EEENS5_IJNSW_IS1M_SC_EENSW_INS5_IJSG_SB_EEENS5_IJSC_S1M_EEEEEEEESI_SJ_SI_SJ_NS1H_6fusion15FusionCallbacksIS1L_NS1T_17LinearCombinationISI_fSI_fLNS_15FloatRoundStyleE2EEES1N_S1S_JEEENS4_5SM1004TMEM4LOAD26SM100_TMEM_LOAD_32dp32b32xENS4_13SM90_TMA_LOADES1E_NS4_39AutoVectorizingCopyWithAssumedAlignmentILi128EEENS4_14SM90_TMA_STOREES1E_S25_S25_EEEvvEEEEvNT_6ParamsE,"",@"SHT_CUDA_INFO"
	.sectionflags	@""
	.align	4


	//----- nvinfo : EIATTR_CUDA_API_VERSION
	.align		4
        /*0000*/ 	.byte	0x04, 0x37
        /*0002*/ 	.short	(.L_31 - .L_30)
.L_30:
        /*0004*/ 	.word	0x00000082


	//----- nvinfo : EIATTR_KPARAM_INFO
	.align		4
.L_31:
        /*0008*/ 	.byte	0x04, 0x17
        /*000a*/ 	.short	(.L_33 - .L_32)
.L_32:
        /*000c*/ 	.word	0x00000000
        /*0010*/ 	.short	0x0000
        /*0012*/ 	.short	0x0000
        /*0014*/ 	.byte	0x00, 0xf0, 0x01, 0x20


	//----- nvinfo : EIATTR_AT_ENTRY_FRAGMENTS
	.align		4
.L_33:
        /*0018*/ 	.byte	0x04, 0x4f
        /*001a*/ 	.short	(.L_35 - .L_34)


	//   ....[0]....
.L_34:
        /*001c*/ 	.word	0x00000007


	//----- nvinfo : EIATTR_RESERVED_SMEM_USED
	.align		4
.L_35:
        /*0020*/ 	.byte	0x01, 0x41
	.zero		2


	//----- nvinfo : EIATTR_SPARSE_MMA_MASK
	.align		4
        /*0024*/ 	.byte	0x03, 0x50
        /*0026*/ 	.short	0x0000


	//----- nvinfo : EIATTR_TCGEN05_2CTA_USED
	.align		4
        /*0028*/ 	.byte	0x01, 0x52
	.zero		2


	//----- nvinfo : EIATTR_MAXREG_COUNT
	.align		4
        /*002c*/ 	.byte	0x03, 0x1b
        /*002e*/ 	.short	0x00ff


	//----- nvinfo : EIATTR_NUM_BARRIERS
	.align		4
        /*0030*/ 	.byte	0x02, 0x4c
        /*0032*/ 	.byte	0x07
	.zero		1


	//----- nvinfo : EIATTR_EXTERNS
	.align		4
        /*0034*/ 	.byte	0x04, 0x0f
        /*0036*/ 	.short	(.L_37 - .L_36)


	//   ....[0]....
	.align		4
.L_36:
        /*0038*/ 	.word	index@(__assertfail)


	//----- nvinfo : EIATTR_MERCURY_ISA_VERSION
	.align		4
.L_37:
        /*003c*/ 	.byte	0x03, 0x5f
        /*003e*/ 	.short	0x0101


	//----- nvinfo : EIATTR_INT_WARP_WIDE_INSTR_OFFSETS
	.align		4
        /*0040*/ 	.byte	0x04, 0x31
        /*0042*/ 	.short	(.L_39 - .L_38)


	//   ....[0]....
.L_38:
        /*0044*/ 	.word	0x00001300


	//   ....[1]....
        /*0048*/ 	.word	0x000013a0


	//   ....[2]....
        /*004c*/ 	.word	0x000026d0


	//   ....[3]....
        /*0050*/ 	.word	0x00005f60


	//   ....[4]....
        /*0054*/ 	.word	0x00005f80


	//   ....[5]....
        /*0058*/ 	.word	0x00005fb0


	//   ....[6]....
        /*005c*/ 	.word	0x000068e0


	//   ....[7]....
        /*0060*/ 	.word	0x00006900


	//   ....[8]....
        /*0064*/ 	.word	0x00006a00


	//   ....[9]....
        /*0068*/ 	.word	0x00006b90


	//   ....[10]....
        /*006c*/ 	.word	0x00006ba0


	//   ....[11]....
        /*0070*/ 	.word	0x00006d30


	//----- nvinfo : EIATTR_COOP_GROUP_MASK_REGIDS
	.align		4
.L_39:
        /*0074*/ 	.byte	0x04, 0x29
        /*0076*/ 	.short	(.L_41 - .L_40)


	//   ....[0]....
.L_40:
        /*0078*/ 	.word	0xffffffff


	//   ....[1]....
        /*007c*/ 	.word	0xffffffff


	//   ....[2]....
        /*0080*/ 	.word	0xffffffff


	//   ....[3]....
        /*0084*/ 	.word	0xffffffff


	//   ....[4]....
        /*0088*/ 	.word	0xffffffff


	//   ....[5]....
        /*008c*/ 	.word	0xffffffff


	//   ....[6]....
        /*0090*/ 	.word	0xffffffff


	//   ....[7]....
        /*0094*/ 	.word	0xffffffff


	//   ....[8]....
        /*0098*/ 	.word	0xffffffff


	//   ....[9]....
        /*009c*/ 	.word	0xffffffff


	//   ....[10]....
        /*00a0*/ 	.word	0xffffffff


	//   ....[11]....
        /*00a4*/ 	.word	0xffffffff


	//   ....[12]....
        /*00a8*/ 	.word	0xffffffff


	//   ....[13]....
        /*00ac*/ 	.word	0xffffffff


	//----- nvinfo : EIATTR_COOP_GROUP_INSTR_OFFSETS
	.align		4
.L_41:
        /*00b0*/ 	.byte	0x04, 0x28
        /*00b2*/ 	.short	(.L_43 - .L_42)


	//   ....[0]....
.L_42:
        /*00b4*/ 	.word	0x000000c0


	//   ....[1]....
        /*00b8*/ 	.word	0x00000500


	//   ....[2]....
        /*00bc*/ 	.word	0x00000cb0


	//   ....[3]....
        /*00c0*/ 	.word	0x00000e00


	//   ....[4]....
        /*00c4*/ 	.word	0x00000ef0


	//   ....[5]....
        /*00c8*/ 	.word	0x00001050


	//   ....[6]....
        /*00cc*/ 	.word	0x000011e0


	//   ....[7]....
        /*00d0*/ 	.word	0x00001420


	//   ....[8]....
        /*00d4*/ 	.word	0x000025b0


	//   ....[9]....
        /*00d8*/ 	.word	0x00004e90


	//   ....[10]....
        /*00dc*/ 	.word	0x00005360


	//   ....[11]....
        /*00e0*/ 	.word	0x00005390


	//   ....[12]....
        /*00e4*/ 	.word	0x00005e60


	//   ....[13]....
        /*00e8*/ 	.word	0x00006070


	//----- nvinfo : EIATTR_VRC_CTA_INIT_COUNT
	.align		4
.L_43:
        /*00ec*/ 	.byte	0x02, 0x4a
        /*00ee*/ 	.byte	0x80
	.zero		1


	//----- nvinfo : EIATTR_SYSCALL_OFFSETS
	.align		4
        /*00f0*/ 	.byte	0x04, 0x46
        /*00f2*/ 	.short	(.L_45 - .L_44)


	//   ....[0]....
.L_44:
        /*00f4*/ 	.word	0x00007780


	//   ....[1]....
        /*00f8*/ 	.word	0x000078c0


	//   ....[2]....
        /*00fc*/ 	.word	0x000080b0


	//   ....[3]....
        /*0100*/ 	.word	0x00008e90


	//----- nvinfo : EIATTR_MBARRIER_INSTR_OFFSETS
	.align		4
.L_45:
        /*0104*/ 	.byte	0x04, 0x39
        /*0106*/ 	.short	(.L_47 - .L_46)


	//   ....[0]....
.L_46:
        /*0108*/ 	.word	0x00000610
        /*010c*/ 	.word	0x000000ff
        /*0110*/ 	.word	0x00000000
        /*0114*/ 	.short	0x0100
        /*0116*/ 	.byte	0x08
	.zero		1


	//   ....[1]....
        /*0118*/ 	.word	0x00000620
        /*011c*/ 	.word	0x000000ff
        /*0120*/ 	.word	0x000001a0
        /*0124*/ 	.short	0x0100
        /*0126*/ 	.byte	0x08
	.zero		1


	//   ....[2]....
        /*0128*/ 	.word	0x00000630
        /*012c*/ 	.word	0x000000ff
        /*0130*/ 	.word	0x00000008
        /*0134*/ 	.short	0x0100
        /*0136*/ 	.byte	0x08
	.zero		1


	//   ....[3]....
        /*0138*/ 	.word	0x00000640
        /*013c*/ 	.word	0x000000ff
        /*0140*/ 	.word	0x000001a8
        /*0144*/ 	.short	0x0100
        /*0146*/ 	.byte	0x08
	.zero		1


	//   ....[4]....
        /*0148*/ 	.word	0x00000650
        /*014c*/ 	.word	0x000000ff
        /*0150*/ 	.word	0x00000010
        /*0154*/ 	.short	0x0100
        /*0156*/ 	.byte	0x08
	.zero		1


	//   ....[5]....
        /*0158*/ 	.word	0x00000660
        /*015c*/ 	.word	0x000000ff
        /*0160*/ 	.word	0x000001b0
        /*0164*/ 	.short	0x0100
        /*0166*/ 	.byte	0x08
	.zero		1


	//   ....[6]....
        /*0168*/ 	.word	0x00000670
        /*016c*/ 	.word	0x000000ff
        /*0170*/ 	.word	0x00000018
        /*0174*/ 	.short	0x0100
        /*0176*/ 	.byte	0x08
	.zero		1


	//   ....[7]....
        /*0178*/ 	.word	0x00000680
        /*017c*/ 	.word	0x000000ff
        /*0180*/ 	.word	0x000001b8
        /*0184*/ 	.short	0x0100
        /*0186*/ 	.byte	0x08
	.zero		1


	//   ....[8]....
        /*0188*/ 	.word	0x00000690
        /*018c*/ 	.word	0x000000ff
        /*0190*/ 	.word	0x00000020
        /*0194*/ 	.short	0x0100
        /*0196*/ 	.byte	0x08
	.zero		1


	//   ....[9]....
        /*0198*/ 	.word	0x000006a0
        /*019c*/ 	.word	0x000000ff
        /*01a0*/ 	.word	0x000001c0
        /*01a4*/ 	.short	0x0100
        /*01a6*/ 	.byte	0x08
	.zero		1


	//   ....[10]....
        /*01a8*/ 	.word	0x000006b0
        /*01ac*/ 	.word	0x000000ff
        /*01b0*/ 	.word	0x00000028
        /*01b4*/ 	.short	0x0100
        /*01b6*/ 	.byte	0x08
	.zero		1


	//   ....[11]....
        /*01b8*/ 	.word	0x000006c0
        /*01bc*/ 	.word	0x000000ff
        /*01c0*/ 	.word	0x000001c8
        /*01c4*/ 	.short	0x0100
        /*01c6*/ 	.byte	0x08
	.zero		1


	//   ....[12]....
        /*01c8*/ 	.word	0x000006d0
        /*01cc*/ 	.word	0x000000ff
        /*01d0*/ 	.word	0x00000030
        /*01d4*/ 	.short	0x0100
        /*01d6*/ 	.byte	0x08
	.zero		1


	//   ....[13]....
        /*01d8*/ 	.word	0x000006e0
        /*01dc*/ 	.word	0x000000ff
        /*01e0*/ 	.word	0x000001d0
        /*01e4*/ 	.short	0x0100
        /*01e6*/ 	.byte	0x08
	.zero		1


	//   ....[14]....
        /*01e8*/ 	.word	0x000006f0
        /*01ec*/ 	.word	0x000000ff
        /*01f0*/ 	.word	0x00000038
        /*01f4*/ 	.short	0x0100
        /*01f6*/ 	.byte	0x08
	.zero		1


	//   ....[15]....
        /*01f8*/ 	.word	0x00000700
        /*01fc*/ 	.word	0x000000ff
        /*0200*/ 	.word	0x000001d8
        /*0204*/ 	.short	0x0100
        /*0206*/ 	.byte	0x08
	.zero		1


	//   ....[16]....
        /*0208*/ 	.word	0x00000710
        /*020c*/ 	.word	0x000000ff
        /*0210*/ 	.word	0x00000040
        /*0214*/ 	.short	0x0100
        /*0216*/ 	.byte	0x08
	.zero		1


	//   ....[17]....
        /*0218*/ 	.word	0x00000720
        /*021c*/ 	.word	0x000000ff
        /*0220*/ 	.word	0x000001e0
        /*0224*/ 	.short	0x0100
        /*0226*/ 	.byte	0x08
	.zero		1


	//   ....[18]....
        /*0228*/ 	.word	0x00000730
        /*022c*/ 	.word	0x000000ff
        /*0230*/ 	.word	0x00000048
        /*0234*/ 	.short	0x0100
        /*0236*/ 	.byte	0x08
	.zero		1


	//   ....[19]....
        /*0238*/ 	.word	0x00000740
        /*023c*/ 	.word	0x000000ff
        /*0240*/ 	.word	0x000001e8
        /*0244*/ 	.short	0x0100
        /*0246*/ 	.byte	0x08
	.zero		1


	//   ....[20]....
        /*0248*/ 	.word	0x00000750
        /*024c*/ 	.word	0x000000ff
        /*0250*/ 	.word	0x00000050
        /*0254*/ 	.short	0x0100
        /*0256*/ 	.byte	0x08
	.zero		1


	//   ....[21]....
        /*0258*/ 	.word	0x00000760
        /*025c*/ 	.word	0x000000ff
        /*0260*/ 	.word	0x000001f0
        /*0264*/ 	.short	0x0100
        /*0266*/ 	.byte	0x08
	.zero		1


	//   ....[22]....
        /*0268*/ 	.word	0x00000770
        /*026c*/ 	.word	0x000000ff
        /*0270*/ 	.word	0x00000058
        /*0274*/ 	.short	0x0100
        /*0276*/ 	.byte	0x08
	.zero		1


	//   ....[23]....
        /*0278*/ 	.word	0x00000780
        /*027c*/ 	.word	0x000000ff
        /*0280*/ 	.word	0x000001f8
        /*0284*/ 	.short	0x0100
        /*0286*/ 	.byte	0x08
	.zero		1


	//   ....[24]....
        /*0288*/ 	.word	0x00000790
        /*028c*/ 	.word	0x000000ff
        /*0290*/ 	.word	0x00000060
        /*0294*/ 	.short	0x0100
        /*0296*/ 	.byte	0x08
	.zero		1


	//   ....[25]....
        /*0298*/ 	.word	0x000007a0
        /*029c*/ 	.word	0x000000ff
        /*02a0*/ 	.word	0x00000200
        /*02a4*/ 	.short	0x0100
        /*02a6*/ 	.byte	0x08
	.zero		1


	//   ....[26]....
        /*02a8*/ 	.word	0x000007b0
        /*02ac*/ 	.word	0x000000ff
        /*02b0*/ 	.word	0x00000068
        /*02b4*/ 	.short	0x0100
        /*02b6*/ 	.byte	0x08
	.zero		1


	//   ....[27]....
        /*02b8*/ 	.word	0x000007c0
        /*02bc*/ 	.word	0x000000ff
        /*02c0*/ 	.word	0x00000208
        /*02c4*/ 	.short	0x0100
        /*02c6*/ 	.byte	0x08
	.zero		1


	//   ....[28]....
        /*02c8*/ 	.word	0x000007d0
        /*02cc*/ 	.word	0x000000ff
        /*02d0*/ 	.word	0x00000070
        /*02d4*/ 	.short	0x0100
        /*02d6*/ 	.byte	0x08
	.zero		1


	//   ....[29]....
        /*02d8*/ 	.word	0x000007e0
        /*02dc*/ 	.word	0x000000ff
        /*02e0*/ 	.word	0x00000210
        /*02e4*/ 	.short	0x0100
        /*02e6*/ 	.byte	0x08
	.zero		1


	//   ....[30]....
        /*02e8*/ 	.word	0x000007f0
        /*02ec*/ 	.word	0x000000ff
        /*02f0*/ 	.word	0x00000078
        /*02f4*/ 	.short	0x0100
        /*02f6*/ 	.byte	0x08
	.zero		1


	//   ....[31]....
        /*02f8*/ 	.word	0x00000800
        /*02fc*/ 	.word	0x000000ff
        /*0300*/ 	.word	0x00000218
        /*0304*/ 	.short	0x0100
        /*0306*/ 	.byte	0x08
	.zero		1


	//   ....[32]....
        /*0308*/ 	.word	0x00000810
        /*030c*/ 	.word	0x000000ff
        /*0310*/ 	.word	0x00000080
        /*0314*/ 	.short	0x0100
        /*0316*/ 	.byte	0x08
	.zero		1


	//   ....[33]....
        /*0318*/ 	.word	0x00000820
        /*031c*/ 	.word	0x000000ff
        /*0320*/ 	.word	0x00000220
        /*0324*/ 	.short	0x0100
        /*0326*/ 	.byte	0x08
	.zero		1


	//   ....[34]....
        /*0328*/ 	.word	0x00000830
        /*032c*/ 	.word	0x000000ff
        /*0330*/ 	.word	0x00000088
        /*0334*/ 	.short	0x0100
        /*0336*/ 	.byte	0x08
	.zero		1


	//   ....[35]....
        /*0338*/ 	.word	0x00000840
        /*033c*/ 	.word	0x000000ff
        /*0340*/ 	.word	0x00000228
        /*0344*/ 	.short	0x0100
        /*0346*/ 	.byte	0x08
	.zero		1


	//   ....[36]....
        /*0348*/ 	.word	0x00000850
        /*034c*/ 	.word	0x000000ff
        /*0350*/ 	.word	0x00000090
        /*0354*/ 	.short	0x0100
        /*0356*/ 	.byte	0x08
	.zero		1


	//   ....[37]....
        /*0358*/ 	.word	0x00000860
        /*035c*/ 	.word	0x000000ff
        /*0360*/ 	.word	0x00000230
        /*0364*/ 	.short	0x0100
        /*0366*/ 	.byte	0x08
	.zero		1


	//   ....[38]....
        /*0368*/ 	.word	0x00000870
        /*036c*/ 	.word	0x000000ff
        /*0370*/ 	.word	0x00000098
        /*0374*/ 	.short	0x0100
        /*0376*/ 	.byte	0x08
	.zero		1


	//   ....[39]....
        /*0378*/ 	.word	0x00000880
        /*037c*/ 	.word	0x000000ff
        /*0380*/ 	.word	0x00000238
        /*0384*/ 	.short	0x0100
        /*0386*/ 	.byte	0x08
	.zero		1


	//   ....[40]....
        /*0388*/ 	.word	0x00000890
        /*038c*/ 	.word	0x000000ff
        /*0390*/ 	.word	0x000000a0
        /*0394*/ 	.short	0x0100
        /*0396*/ 	.byte	0x08
	.zero		1


	//   ....[41]....
        /*0398*/ 	.word	0x000008a0
        /*039c*/ 	.word	0x000000ff
        /*03a0*/ 	.word	0x00000240
        /*03a4*/ 	.short	0x0100
        /*03a6*/ 	.byte	0x08
	.zero		1


	//   ....[42]....
        /*03a8*/ 	.word	0x000008b0
        /*03ac*/ 	.word	0x000000ff
        /*03b0*/ 	.word	0x000000a8
        /*03b4*/ 	.short	0x0100
        /*03b6*/ 	.byte	0x08
	.zero		1


	//   ....[43]....
        /*03b8*/ 	.word	0x000008c0
        /*03bc*/ 	.word	0x000000ff
        /*03c0*/ 	.word	0x00000248
        /*03c4*/ 	.short	0x0100
        /*03c6*/ 	.byte	0x08
	.zero		1


	//   ....[44]....
        /*03c8*/ 	.word	0x000008d0
        /*03cc*/ 	.word	0x000000ff
        /*03d0*/ 	.word	0x000000b0
        /*03d4*/ 	.short	0x0100
        /*03d6*/ 	.byte	0x08
	.zero		1


	//   ....[45]....
        /*03d8*/ 	.word	0x000008e0
        /*03dc*/ 	.word	0x000000ff
        /*03e0*/ 	.word	0x00000250
        /*03e4*/ 	.short	0x0100
        /*03e6*/ 	.byte	0x08
	.zero		1


	//   ....[46]....
        /*03e8*/ 	.word	0x000008f0
        /*03ec*/ 	.word	0x000000ff
        /*03f0*/ 	.word	0x000000b8
        /*03f4*/ 	.short	0x0100
        /*03f6*/ 	.byte	0x08
	.zero		1


	//   ....[47]....
        /*03f8*/ 	.word	0x00000900
        /*03fc*/ 	.word	0x000000ff
        /*0400*/ 	.word	0x00000258
        /*0404*/ 	.short	0x0100
        /*0406*/ 	.byte	0x08
	.zero		1


	//   ....[48]....
        /*0408*/ 	.word	0x00000910
        /*040c*/ 	.word	0x000000ff
        /*0410*/ 	.word	0x000000c0
        /*0414*/ 	.short	0x0100
        /*0416*/ 	.byte	0x08
	.zero		1


	//   ....[49]....
        /*0418*/ 	.word	0x00000920
        /*041c*/ 	.word	0x000000ff
        /*0420*/ 	.word	0x00000260
        /*0424*/ 	.short	0x0100
        /*0426*/ 	.byte	0x08
	.zero		1


	//   ....[50]....
        /*0428*/ 	.word	0x00000930
        /*042c*/ 	.word	0x000000ff
        /*0430*/ 	.word	0x000000c8
        /*0434*/ 	.short	0x0100
        /*0436*/ 	.byte	0x08
	.zero		1


	//   ....[51]....
        /*0438*/ 	.word	0x00000940
        /*043c*/ 	.word	0x000000ff
        /*0440*/ 	.word	0x00000268
        /*0444*/ 	.short	0x0100
        /*0446*/ 	.byte	0x08
	.zero		1


	//   ....[52]....
        /*0448*/ 	.word	0x00000950
        /*044c*/ 	.word	0x000000ff
        /*0450*/ 	.word	0x000000d0
        /*0454*/ 	.short	0x0100
        /*0456*/ 	.byte	0x08
	.zero		1


	//   ....[53]....
        /*0458*/ 	.word	0x00000960
        /*045c*/ 	.word	0x000000ff
        /*0460*/ 	.word	0x00000270
        /*0464*/ 	.short	0x0100
        /*0466*/ 	.byte	0x08
	.zero		1


	//   ....[54]....
        /*0468*/ 	.word	0x00000970
        /*046c*/ 	.word	0x000000ff
        /*0470*/ 	.word	0x000000d8
        /*0474*/ 	.short	0x0100
        /*0476*/ 	.byte	0x08
	.zero		1


	//   ....[55]....
        /*0478*/ 	.word	0x00000980
        /*047c*/ 	.word	0x000000ff
        /*0480*/ 	.word	0x00000278
        /*0484*/ 	.short	0x0100
        /*0486*/ 	.byte	0x08
	.zero		1


	//   ....[56]....
        /*0488*/ 	.word	0x00000990
        /*048c*/ 	.word	0x000000ff
        /*0490*/ 	.word	0x000000e0
        /*0494*/ 	.short	0x0100
        /*0496*/ 	.byte	0x08
	.zero		1


	//   ....[57]....
        /*0498*/ 	.word	0x000009a0
        /*049c*/ 	.word	0x000000ff
        /*04a0*/ 	.word	0x00000280
        /*04a4*/ 	.short	0x0100
        /*04a6*/ 	.byte	0x08
	.zero		1


	//   ....[58]....
        /*04a8*/ 	.word	0x000009b0
        /*04ac*/ 	.word	0x000000ff
        /*04b0*/ 	.word	0x000000e8
        /*04b4*/ 	.short	0x0100
        /*04b6*/ 	.byte	0x08
	.zero		1


	//   ....[59]....
        /*04b8*/ 	.word	0x000009c0
        /*04bc*/ 	.word	0x000000ff
        /*04c0*/ 	.word	0x00000288
        /*04c4*/ 	.short	0x0100
        /*04c6*/ 	.byte	0x08
	.zero		1


	//   ....[60]....
        /*04c8*/ 	.word	0x000009d0
        /*04cc*/ 	.word	0x000000ff
        /*04d0*/ 	.word	0x000000f0
        /*04d4*/ 	.short	0x0100
        /*04d6*/ 	.byte	0x08
	.zero		1


	//   ....[61]....
        /*04d8*/ 	.word	0x000009e0
        /*04dc*/ 	.word	0x000000ff
        /*04e0*/ 	.word	0x00000290
        /*04e4*/ 	.short	0x0100
        /*04e6*/ 	.byte	0x08
	.zero		1


	//   ....[62]....
        /*04e8*/ 	.word	0x000009f0
        /*04ec*/ 	.word	0x000000ff
        /*04f0*/ 	.word	0x000000f8
        /*04f4*/ 	.short	0x0100
        /*04f6*/ 	.byte	0x08
	.zero		1


	//   ....[63]....
        /*04f8*/ 	.word	0x00000a00
        /*04fc*/ 	.word	0x000000ff
        /*0500*/ 	.word	0x00000298
        /*0504*/ 	.short	0x0100
        /*0506*/ 	.byte	0x08
	.zero		1


	//   ....[64]....
        /*0508*/ 	.word	0x00000a10
        /*050c*/ 	.word	0x000000ff
        /*0510*/ 	.word	0x00000100
        /*0514*/ 	.short	0x0100
        /*0516*/ 	.byte	0x08
	.zero		1


	//   ....[65]....
        /*0518*/ 	.word	0x00000a20
        /*051c*/ 	.word	0x000000ff
        /*0520*/ 	.word	0x000002a0
        /*0524*/ 	.short	0x0100
        /*0526*/ 	.byte	0x08
	.zero		1


	//   ....[66]....
        /*0528*/ 	.word	0x00000a30
        /*052c*/ 	.word	0x000000ff
        /*0530*/ 	.word	0x00000108
        /*0534*/ 	.short	0x0100
        /*0536*/ 	.byte	0x08
	.zero		1


	//   ....[67]....
        /*0538*/ 	.word	0x00000a40
        /*053c*/ 	.word	0x000000ff
        /*0540*/ 	.word	0x000002a8
        /*0544*/ 	.short	0x0100
        /*0546*/ 	.byte	0x08
	.zero		1


	//   ....[68]....
        /*0548*/ 	.word	0x00000a50
        /*054c*/ 	.word	0x000000ff
        /*0550*/ 	.word	0x00000110
        /*0554*/ 	.short	0x0100
        /*0556*/ 	.byte	0x08
	.zero		1


	//   ....[69]....
        /*0558*/ 	.word	0x00000a60
        /*055c*/ 	.word	0x000000ff
        /*0560*/ 	.word	0x000002b0
        /*0564*/ 	.short	0x0100
        /*0566*/ 	.byte	0x08
	.zero		1


	//   ....[70]....
        /*0568*/ 	.word	0x00000a70
        /*056c*/ 	.word	0x000000ff
        /*0570*/ 	.word	0x00000118
        /*0574*/ 	.short	0x0100
        /*0576*/ 	.byte	0x08
	.zero		1


	//   ....[71]....
        /*0578*/ 	.word	0x00000a80
        /*057c*/ 	.word	0x000000ff
        /*0580*/ 	.word	0x000002b8
        /*0584*/ 	.short	0x0100
        /*0586*/ 	.byte	0x08
	.zero		1


	//   ....[72]....
        /*0588*/ 	.word	0x00000a90
        /*058c*/ 	.word	0x000000ff
        /*0590*/ 	.word	0x00000120
        /*0594*/ 	.short	0x0100
        /*0596*/ 	.byte	0x08
	.zero		1


	//   ....[73]....
        /*0598*/ 	.word	0x00000aa0
        /*059c*/ 	.word	0x000000ff
        /*05a0*/ 	.word	0x000002c0
        /*05a4*/ 	.short	0x0100
        /*05a6*/ 	.byte	0x08
	.zero		1


	//   ....[74]....
        /*05a8*/ 	.word	0x00000ab0
        /*05ac*/ 	.word	0x000000ff
        /*05b0*/ 	.word	0x00000128
        /*05b4*/ 	.short	0x0100
        /*05b6*/ 	.byte	0x08
	.zero		1


	//   ....[75]....
        /*05b8*/ 	.word	0x00000ac0
        /*05bc*/ 	.word	0x000000ff
        /*05c0*/ 	.word	0x000002c8
        /*05c4*/ 	.short	0x0100
        /*05c6*/ 	.byte	0x08
	.zero		1


	//   ....[76]....
        /*05c8*/ 	.word	0x00000ad0
        /*05cc*/ 	.word	0x000000ff
        /*05d0*/ 	.word	0x00000130
        /*05d4*/ 	.short	0x0100
        /*05d6*/ 	.byte	0x08
	.zero		1


	//   ....[77]....
        /*05d8*/ 	.word	0x00000ae0
        /*05dc*/ 	.word	0x000000ff
        /*05e0*/ 	.word	0x000002d0
        /*05e4*/ 	.short	0x0100
        /*05e6*/ 	.byte	0x08
	.zero		1


	//   ....[78]....
        /*05e8*/ 	.word	0x00000af0
        /*05ec*/ 	.word	0x000000ff
        /*05f0*/ 	.word	0x00000138
        /*05f4*/ 	.short	0x0100
        /*05f6*/ 	.byte	0x08
	.zero		1


	//   ....[79]....
        /*05f8*/ 	.word	0x00000b00
        /*05fc*/ 	.word	0x000000ff
        /*0600*/ 	.word	0x000002d8
        /*0604*/ 	.short	0x0100
        /*0606*/ 	.byte	0x08
	.zero		1


	//   ....[80]....
        /*0608*/ 	.word	0x00000b10
        /*060c*/ 	.word	0x000000ff
        /*0610*/ 	.word	0x00000140
        /*0614*/ 	.short	0x0100
        /*0616*/ 	.byte	0x08
	.zero		1


	//   ....[81]....
        /*0618*/ 	.word	0x00000b20
        /*061c*/ 	.word	0x000000ff
        /*0620*/ 	.word	0x000002e0
        /*0624*/ 	.short	0x0100
        /*0626*/ 	.byte	0x08
	.zero		1


	//   ....[82]....
        /*0628*/ 	.word	0x00000b30
        /*062c*/ 	.word	0x000000ff
        /*0630*/ 	.word	0x00000148
        /*0634*/ 	.short	0x0100
        /*0636*/ 	.byte	0x08
	.zero		1


	//   ....[83]....
        /*0638*/ 	.word	0x00000b40
        /*063c*/ 	.word	0x000000ff
        /*0640*/ 	.word	0x000002e8
        /*0644*/ 	.short	0x0100
        /*0646*/ 	.byte	0x08
	.zero		1


	//   ....[84]....
        /*0648*/ 	.word	0x00000b50
        /*064c*/ 	.word	0x000000ff
        /*0650*/ 	.word	0x00000150
        /*0654*/ 	.short	0x0100
        /*0656*/ 	.byte	0x08
	.zero		1


	//   ....[85]....
        /*0658*/ 	.word	0x00000b60
        /*065c*/ 	.word	0x000000ff
        /*0660*/ 	.word	0x000002f0
        /*0664*/ 	.short	0x0100
        /*0666*/ 	.byte	0x08
	.zero		1


	//   ....[86]....
        /*0668*/ 	.word	0x00000b70
        /*066c*/ 	.word	0x000000ff
        /*0670*/ 	.word	0x00000158
        /*0674*/ 	.short	0x0100
        /*0676*/ 	.byte	0x08
	.zero		1


	//   ....[87]....
        /*0678*/ 	.word	0x00000b80
        /*067c*/ 	.word	0x000000ff
        /*0680*/ 	.word	0x000002f8
        /*0684*/ 	.short	0x0100
        /*0686*/ 	.byte	0x08
	.zero		1


	//   ....[88]....
        /*0688*/ 	.word	0x00000b90
        /*068c*/ 	.word	0x000000ff
        /*0690*/ 	.word	0x00000160
        /*0694*/ 	.short	0x0100
        /*0696*/ 	.byte	0x08
	.zero		1


	//   ....[89]....
        /*0698*/ 	.word	0x00000ba0
        /*069c*/ 	.word	0x000000ff
        /*06a0*/ 	.word	0x00000300
        /*06a4*/ 	.short	0x0100
        /*06a6*/ 	.byte	0x08
	.zero		1


	//   ....[90]....
        /*06a8*/ 	.word	0x00000bb0
        /*06ac*/ 	.word	0x000000ff
        /*06b0*/ 	.word	0x00000168
        /*06b4*/ 	.short	0x0100
        /*06b6*/ 	.byte	0x08
	.zero		1


	//   ....[91]....
        /*06b8*/ 	.word	0x00000bc0
        /*06bc*/ 	.word	0x000000ff
        /*06c0*/ 	.word	0x00000308
        /*06c4*/ 	.short	0x0100
        /*06c6*/ 	.byte	0x08
	.zero		1


	//   ....[92]....
        /*06c8*/ 	.word	0x00000bd0
        /*06cc*/ 	.word	0x000000ff
        /*06d0*/ 	.word	0x00000170
        /*06d4*/ 	.short	0x0100
        /*06d6*/ 	.byte	0x08
	.zero		1


	//   ....[93]....
        /*06d8*/ 	.word	0x00000be0
        /*06dc*/ 	.word	0x000000ff
        /*06e0*/ 	.word	0x00000310
        /*06e4*/ 	.short	0x0100
        /*06e6*/ 	.byte	0x08
	.zero		1


	//   ....[94]....
        /*06e8*/ 	.word	0x00000bf0
        /*06ec*/ 	.word	0x000000ff
        /*06f0*/ 	.word	0x00000178
        /*06f4*/ 	.short	0x0100
        /*06f6*/ 	.byte	0x08
	.zero		1


	//   ....[95]....
        /*06f8*/ 	.word	0x00000c00
        /*06fc*/ 	.word	0x000000ff
        /*0700*/ 	.word	0x00000318
        /*0704*/ 	.short	0x0100
        /*0706*/ 	.byte	0x08
	.zero		1


	//   ....[96]....
        /*0708*/ 	.word	0x00000c10
        /*070c*/ 	.word	0x000000ff
        /*0710*/ 	.word	0x00000180
        /*0714*/ 	.short	0x0100
        /*0716*/ 	.byte	0x08
	.zero		1


	//   ....[97]....
        /*0718*/ 	.word	0x00000c20
        /*071c*/ 	.word	0x000000ff
        /*0720*/ 	.word	0x00000320
        /*0724*/ 	.short	0x0100
        /*0726*/ 	.byte	0x08
	.zero		1


	//   ....[98]....
        /*0728*/ 	.word	0x00000c30
        /*072c*/ 	.word	0x000000ff
        /*0730*/ 	.word	0x00000188
        /*0734*/ 	.short	0x0100
        /*0736*/ 	.byte	0x08
	.zero		1


	//   ....[99]....
        /*0738*/ 	.word	0x00000c40
        /*073c*/ 	.word	0x000000ff
        /*0740*/ 	.word	0x00000328
        /*0744*/ 	.short	0x0100
        /*0746*/ 	.byte	0x08
	.zero		1


	//   ....[100]....
        /*0748*/ 	.word	0x00000c50
        /*074c*/ 	.word	0x000000ff
        /*0750*/ 	.word	0x00000190
        /*0754*/ 	.short	0x0100
        /*0756*/ 	.byte	0x08
	.zero		1


	//   ....[101]....
        /*0758*/ 	.word	0x00000c60
        /*075c*/ 	.word	0x000000ff
        /*0760*/ 	.word	0x00000330
        /*0764*/ 	.short	0x0100
        /*0766*/ 	.byte	0x08
	.zero		1


	//   ....[102]....
        /*0768*/ 	.word	0x00000c70
        /*076c*/ 	.word	0x000000ff
        /*0770*/ 	.word	0x00000198
        /*0774*/ 	.short	0x0100
        /*0776*/ 	.byte	0x08
	.zero		1


	//   ....[103]....
        /*0778*/ 	.word	0x00000c80
        /*077c*/ 	.word	0x000000ff
        /*0780*/ 	.word	0x00000338
        /*0784*/ 	.short	0x0100
        /*0786*/ 	.byte	0x08
	.zero		1


	//   ....[104]....
        /*0788*/ 	.word	0x00000db0
        /*078c*/ 	.word	0x000000ff
        /*0790*/ 	.word	0x00000340
        /*0794*/ 	.short	0x0100
        /*0796*/ 	.byte	0x09
	.zero		1


	//   ....[105]....
        /*0798*/ 	.word	0x00000dc0
        /*079c*/ 	.word	0x000000ff
        /*07a0*/ 	.word	0x00000350
        /*07a4*/ 	.short	0x0100
        /*07a6*/ 	.byte	0x09
	.zero		1


	//   ....[106]....
        /*07a8*/ 	.word	0x00000dd0
        /*07ac*/ 	.word	0x000000ff
        /*07b0*/ 	.word	0x00000348
        /*07b4*/ 	.short	0x0100
        /*07b6*/ 	.byte	0x09
	.zero		1


	//   ....[107]....
        /*07b8*/ 	.word	0x00000de0
        /*07bc*/ 	.word	0x000000ff
        /*07c0*/ 	.word	0x00000358
        /*07c4*/ 	.short	0x0100
        /*07c6*/ 	.byte	0x09
	.zero		1


	//   ....[108]....
        /*07c8*/ 	.word	0x00000ec0
        /*07cc*/ 	.word	0x000000ff
        /*07d0*/ 	.word	0x00000360
        /*07d4*/ 	.short	0x0100
        /*07d6*/ 	.byte	0x08
	.zero		1


	//   ....[109]....
        /*07d8*/ 	.word	0x00000ed0
        /*07dc*/ 	.word	0x000000ff
        /*07e0*/ 	.word	0x00000368
        /*07e4*/ 	.short	0x0100
        /*07e6*/ 	.byte	0x08
	.zero		1


	//   ....[110]....
        /*07e8*/ 	.word	0x00001000
        /*07ec*/ 	.word	0x000000ff
        /*07f0*/ 	.word	0x00000370
        /*07f4*/ 	.short	0x0100
        /*07f6*/ 	.byte	0x08
	.zero		1


	//   ....[111]....
        /*07f8*/ 	.word	0x00001010
        /*07fc*/ 	.word	0x000000ff
        /*0800*/ 	.word	0x00000380
        /*0804*/ 	.short	0x0100
        /*0806*/ 	.byte	0x08
	.zero		1


	//   ....[112]....
        /*0808*/ 	.word	0x00001020
        /*080c*/ 	.word	0x000000ff
        /*0810*/ 	.word	0x00000378
        /*0814*/ 	.short	0x0100
        /*0816*/ 	.byte	0x08
	.zero		1


	//   ....[113]....
        /*0818*/ 	.word	0x00001030
        /*081c*/ 	.word	0x000000ff
        /*0820*/ 	.word	0x00000388
        /*0824*/ 	.short	0x0100
        /*0826*/ 	.byte	0x08
	.zero		1


	//   ....[114]....
        /*0828*/ 	.word	0x00001150
        /*082c*/ 	.word	0x000000ff
        /*0830*/ 	.word	0x00000390
        /*0834*/ 	.short	0x0100
        /*0836*/ 	.byte	0x09
	.zero		1


	//   ....[115]....
        /*0838*/ 	.word	0x00001160
        /*083c*/ 	.word	0x000000ff
        /*0840*/ 	.word	0x000003b0
        /*0844*/ 	.short	0x0100
        /*0846*/ 	.byte	0x09
	.zero		1


	//   ....[116]....
        /*0848*/ 	.word	0x00001170
        /*084c*/ 	.word	0x000000ff
        /*0850*/ 	.word	0x00000398
        /*0854*/ 	.short	0x0100
        /*0856*/ 	.byte	0x09
	.zero		1


	//   ....[117]....
        /*0858*/ 	.word	0x00001180
        /*085c*/ 	.word	0x000000ff
        /*0860*/ 	.word	0x000003b8
        /*0864*/ 	.short	0x0100
        /*0866*/ 	.byte	0x09
	.zero		1


	//   ....[118]....
        /*0868*/ 	.word	0x00001190
        /*086c*/ 	.word	0x000000ff
        /*0870*/ 	.word	0x000003a0
        /*0874*/ 	.short	0x0100
        /*0876*/ 	.byte	0x09
	.zero		1


	//   ....[119]....
        /*0878*/ 	.word	0x000011a0
        /*087c*/ 	.word	0x000000ff
        /*0880*/ 	.word	0x000003c0
        /*0884*/ 	.short	0x0100
        /*0886*/ 	.byte	0x09
	.zero		1


	//   ....[120]....
        /*0888*/ 	.word	0x000011b0
        /*088c*/ 	.word	0x000000ff
        /*0890*/ 	.word	0x000003a8
        /*0894*/ 	.short	0x0100
        /*0896*/ 	.byte	0x09
	.zero		1


	//   ....[121]....
        /*0898*/ 	.word	0x000011c0
        /*089c*/ 	.word	0x000000ff
        /*08a0*/ 	.word	0x000003c8
        /*08a4*/ 	.short	0x0100
        /*08a6*/ 	.byte	0x09
	.zero		1


	//   ....[122]....
        /*08a8*/ 	.word	0x000012b0
        /*08ac*/ 	.word	0x000000ff
        /*08b0*/ 	.word	0x000003d0
        /*08b4*/ 	.short	0x0100
        /*08b6*/ 	.byte	0x08
	.zero		1


	//   ....[123]....
        /*08b8*/ 	.word	0x000012c0
        /*08bc*/ 	.word	0x000000ff
        /*08c0*/ 	.word	0x000003e0
        /*08c4*/ 	.short	0x0100
        /*08c6*/ 	.byte	0x08
	.zero		1


	//   ....[124]....
        /*08c8*/ 	.word	0x000012d0
        /*08cc*/ 	.word	0x000000ff
        /*08d0*/ 	.word	0x000003d8
        /*08d4*/ 	.short	0x0100
        /*08d6*/ 	.byte	0x08
	.zero		1


	//   ....[125]....
        /*08d8*/ 	.word	0x000012e0
        /*08dc*/ 	.word	0x000000ff
        /*08e0*/ 	.word	0x000003e8
        /*08e4*/ 	.short	0x0100
        /*08e6*/ 	.byte	0x08
	.zero		1


	//   ....[126]....
        /*08e8*/ 	.word	0x000013d0
        /*08ec*/ 	.word	0x000000ff
        /*08f0*/ 	.word	0x000003f0
        /*08f4*/ 	.short	0x0100
        /*08f6*/ 	.byte	0x07
	.zero		1


	//   ....[127]....
        /*08f8*/ 	.word	0x00001de0
        /*08fc*/ 	.word	0x00000003
        /*0900*/ 	.word	0x000003e0
        /*0904*/ 	.short	0x010a
        /*0906*/ 	.byte	0xff
	.zero		1


	//   ....[128]....
        /*0908*/ 	.word	0x00001e10
        /*090c*/ 	.word	0x00000003
        /*0910*/ 	.word	0x000003d0
        /*0914*/ 	.short	0x0101
        /*0916*/ 	.byte	0xff
	.zero		1


	//   ....[129]....
        /*0918*/ 	.word	0x00001f10
        /*091c*/ 	.word	0x000000ff
        /*0920*/ 	.word	0x000001a0
        /*0924*/ 	.short	0x010a
        /*0926*/ 	.byte	0x08
	.zero		1


	//   ....[130]....
        /*0928*/ 	.word	0x00001fd0
        /*092c*/ 	.word	0x000000ff
        /*0930*/ 	.word	0x000001a0
        /*0934*/ 	.short	0x010a
        /*0936*/ 	.byte	0x21
	.zero		1


	//   ....[131]....
        /*0938*/ 	.word	0x00002190
        /*093c*/ 	.word	0x000000ff
        /*0940*/ 	.word	0x000001a0
        /*0944*/ 	.short	0x010a
        /*0946*/ 	.byte	0x08
	.zero		1


	//   ....[132]....
        /*0948*/ 	.word	0x00002270
        /*094c*/ 	.word	0x000000ff
        /*0950*/ 	.word	0x00000368
        /*0954*/ 	.short	0x0101
        /*0956*/ 	.byte	0x06
	.zero		1


	//   ....[133]....
        /*0958*/ 	.word	0x00002290
        /*095c*/ 	.word	0x000000ff
        /*0960*/ 	.word	0x000001a0
        /*0964*/ 	.short	0x010a
        /*0966*/ 	.byte	0x08
	.zero		1


	//   ....[134]....
        /*0968*/ 	.word	0x00002310
        /*096c*/ 	.word	0x000000ff
        /*0970*/ 	.word	0x000001a0
        /*0974*/ 	.short	0x010a
        /*0976*/ 	.byte	0x11
	.zero		1


	//   ....[135]....
        /*0978*/ 	.word	0x000024a0
        /*097c*/ 	.word	0x000000ff
        /*0980*/ 	.word	0x000001a0
        /*0984*/ 	.short	0x010a
        /*0986*/ 	.byte	0x08
	.zero		1


	//   ....[136]....
        /*0988*/ 	.word	0x000025e0
        /*098c*/ 	.word	0x00000002
        /*0990*/ 	.word	0x00000370
        /*0994*/ 	.short	0x010a
        /*0996*/ 	.byte	0xff
	.zero		1


	//   ....[137]....
        /*0998*/ 	.word	0x000026a0
        /*099c*/ 	.word	0x00000002
        /*09a0*/ 	.word	0x00000000
        /*09a4*/ 	.short	0x0101
        /*09a6*/ 	.byte	0xff
	.zero		1


	//   ....[138]....
        /*09a8*/ 	.word	0x00002c00
        /*09ac*/ 	.word	0x000000ff
        /*09b0*/ 	.word	0x00000000
        /*09b4*/ 	.short	0x010a
        /*09b6*/ 	.byte	0x04
	.zero		1


	//   ....[139]....
        /*09b8*/ 	.word	0x00002c90
        /*09bc*/ 	.word	0x000000ff
        /*09c0*/ 	.word	0x00000000
        /*09c4*/ 	.short	0x010a
        /*09c6*/ 	.byte	0x04
	.zero		1


	//   ....[140]....
        /*09c8*/ 	.word	0x00002d20
        /*09cc*/ 	.word	0x000000ff
        /*09d0*/ 	.word	0x00000000
        /*09d4*/ 	.short	0x010a
        /*09d6*/ 	.byte	0x04
	.zero		1


	//   ....[141]....
        /*09d8*/ 	.word	0x00002db0
        /*09dc*/ 	.word	0x000000ff
        /*09e0*/ 	.word	0x00000000
        /*09e4*/ 	.short	0x010a
        /*09e6*/ 	.byte	0x04
	.zero		1


	//   ....[142]....
        /*09e8*/ 	.word	0x00002e40
        /*09ec*/ 	.word	0x000000ff
        /*09f0*/ 	.word	0x00000000
        /*09f4*/ 	.short	0x010a
        /*09f6*/ 	.byte	0x04
	.zero		1


	//   ....[143]....
        /*09f8*/ 	.word	0x00002ed0
        /*09fc*/ 	.word	0x000000ff
        /*0a00*/ 	.word	0x00000000
        /*0a04*/ 	.short	0x010a
        /*0a06*/ 	.byte	0x04
	.zero		1


	//   ....[144]....
        /*0a08*/ 	.word	0x00002f60
        /*0a0c*/ 	.word	0x000000ff
        /*0a10*/ 	.word	0x00000000
        /*0a14*/ 	.short	0x010a
        /*0a16*/ 	.byte	0x04
	.zero		1


	//   ....[145]....
        /*0a18*/ 	.word	0x00002ff0
        /*0a1c*/ 	.word	0x000000ff
        /*0a20*/ 	.word	0x00000000
        /*0a24*/ 	.short	0x010a
        /*0a26*/ 	.byte	0x04
	.zero		1


	//   ....[146]....
        /*0a28*/ 	.word	0x00003080
        /*0a2c*/ 	.word	0x000000ff
        /*0a30*/ 	.word	0x00000000
        /*0a34*/ 	.short	0x010a
        /*0a36*/ 	.byte	0x04
	.zero		1


	//   ....[147]....
        /*0a38*/ 	.word	0x00003110
        /*0a3c*/ 	.word	0x000000ff
        /*0a40*/ 	.word	0x00000000
        /*0a44*/ 	.short	0x010a
        /*0a46*/ 	.byte	0x04
	.zero		1


	//   ....[148]....
        /*0a48*/ 	.word	0x000031a0
        /*0a4c*/ 	.word	0x000000ff
        /*0a50*/ 	.word	0x00000000
        /*0a54*/ 	.short	0x010a
        /*0a56*/ 	.byte	0x04
	.zero		1


	//   ....[149]....
        /*0a58*/ 	.word	0x00003230
        /*0a5c*/ 	.word	0x000000ff
        /*0a60*/ 	.word	0x00000000
        /*0a64*/ 	.short	0x010a
        /*0a66*/ 	.byte	0x04
	.zero		1


	//   ....[150]....
        /*0a68*/ 	.word	0x000032c0
        /*0a6c*/ 	.word	0x000000ff
        /*0a70*/ 	.word	0x00000000
        /*0a74*/ 	.short	0x010a
        /*0a76*/ 	.byte	0x04
	.zero		1


	//   ....[151]....
        /*0a78*/ 	.word	0x00003350
        /*0a7c*/ 	.word	0x000000ff
        /*0a80*/ 	.word	0x00000000
        /*0a84*/ 	.short	0x010a
        /*0a86*/ 	.byte	0x04
	.zero		1


	//   ....[152]....
        /*0a88*/ 	.word	0x000033e0
        /*0a8c*/ 	.word	0x000000ff
        /*0a90*/ 	.word	0x00000000
        /*0a94*/ 	.short	0x010a
        /*0a96*/ 	.byte	0x04
	.zero		1


	//   ....[153]....
        /*0a98*/ 	.word	0x00003470
        /*0a9c*/ 	.word	0x000000ff
        /*0aa0*/ 	.word	0x00000000
        /*0aa4*/ 	.short	0x010a
        /*0aa6*/ 	.byte	0x04
	.zero		1


	//   ....[154]....
        /*0aa8*/ 	.word	0x00003500
        /*0aac*/ 	.word	0x000000ff
        /*0ab0*/ 	.word	0x00000000
        /*0ab4*/ 	.short	0x010a
        /*0ab6*/ 	.byte	0x04
	.zero		1


	//   ....[155]....
        /*0ab8*/ 	.word	0x00003590
        /*0abc*/ 	.word	0x000000ff
        /*0ac0*/ 	.word	0x00000000
        /*0ac4*/ 	.short	0x010a
        /*0ac6*/ 	.byte	0x04
	.zero		1


	//   ....[156]....
        /*0ac8*/ 	.word	0x00003620
        /*0acc*/ 	.word	0x000000ff
        /*0ad0*/ 	.word	0x00000000
        /*0ad4*/ 	.short	0x010a
        /*0ad6*/ 	.byte	0x04
	.zero		1


	//   ....[157]....
        /*0ad8*/ 	.word	0x000036b0
        /*0adc*/ 	.word	0x000000ff
        /*0ae0*/ 	.word	0x00000000
        /*0ae4*/ 	.short	0x010a
        /*0ae6*/ 	.byte	0x04
	.zero		1


	//   ....[158]....
        /*0ae8*/ 	.word	0x00003740
        /*0aec*/ 	.word	0x000000ff
        /*0af0*/ 	.word	0x00000000
        /*0af4*/ 	.short	0x010a
        /*0af6*/ 	.byte	0x04
	.zero		1


	//   ....[159]....
        /*0af8*/ 	.word	0x000037d0
        /*0afc*/ 	.word	0x000000ff
        /*0b00*/ 	.word	0x00000000
        /*0b04*/ 	.short	0x010a
        /*0b06*/ 	.byte	0x04
	.zero		1


	//   ....[160]....
        /*0b08*/ 	.word	0x00003860
        /*0b0c*/ 	.word	0x000000ff
        /*0b10*/ 	.word	0x00000000
        /*0b14*/ 	.short	0x010a
        /*0b16*/ 	.byte	0x04
	.zero		1


	//   ....[161]....
        /*0b18*/ 	.word	0x000038f0
        /*0b1c*/ 	.word	0x000000ff
        /*0b20*/ 	.word	0x00000000
        /*0b24*/ 	.short	0x010a
        /*0b26*/ 	.byte	0x04
	.zero		1


	//   ....[162]....
        /*0b28*/ 	.word	0x00003980
        /*0b2c*/ 	.word	0x000000ff
        /*0b30*/ 	.word	0x00000000
        /*0b34*/ 	.short	0x010a
        /*0b36*/ 	.byte	0x04
	.zero		1


	//   ....[163]....
        /*0b38*/ 	.word	0x00003a10
        /*0b3c*/ 	.word	0x000000ff
        /*0b40*/ 	.word	0x00000000
        /*0b44*/ 	.short	0x010a
        /*0b46*/ 	.byte	0x04
	.zero		1


	//   ....[164]....
        /*0b48*/ 	.word	0x00003aa0
        /*0b4c*/ 	.word	0x000000ff
        /*0b50*/ 	.word	0x00000000
        /*0b54*/ 	.short	0x010a
        /*0b56*/ 	.byte	0x04
	.zero		1


	//   ....[165]....
        /*0b58*/ 	.word	0x00003b30
        /*0b5c*/ 	.word	0x000000ff
        /*0b60*/ 	.word	0x00000000
        /*0b64*/ 	.short	0x010a
        /*0b66*/ 	.byte	0x04
	.zero		1


	//   ....[166]....
        /*0b68*/ 	.word	0x00003bc0
        /*0b6c*/ 	.word	0x000000ff
        /*0b70*/ 	.word	0x00000000
        /*0b74*/ 	.short	0x010a
        /*0b76*/ 	.byte	0x04
	.zero		1


	//   ....[167]....
        /*0b78*/ 	.word	0x00003c50
        /*0b7c*/ 	.word	0x000000ff
        /*0b80*/ 	.word	0x00000000
        /*0b84*/ 	.short	0x010a
        /*0b86*/ 	.byte	0x04
	.zero		1


	//   ....[168]....
        /*0b88*/ 	.word	0x00003ce0
        /*0b8c*/ 	.word	0x000000ff
        /*0b90*/ 	.word	0x00000000
        /*0b94*/ 	.short	0x010a
        /*0b96*/ 	.byte	0x04
	.zero		1


	//   ....[169]....
        /*0b98*/ 	.word	0x00003d70
        /*0b9c*/ 	.word	0x000000ff
        /*0ba0*/ 	.word	0x00000000
        /*0ba4*/ 	.short	0x010a
        /*0ba6*/ 	.byte	0x04
	.zero		1


	//   ....[170]....
        /*0ba8*/ 	.word	0x00003e00
        /*0bac*/ 	.word	0x000000ff
        /*0bb0*/ 	.word	0x00000000
        /*0bb4*/ 	.short	0x010a
        /*0bb6*/ 	.byte	0x04
	.zero		1


	//   ....[171]....
        /*0bb8*/ 	.word	0x00003e90
        /*0bbc*/ 	.word	0x000000ff
        /*0bc0*/ 	.word	0x00000000
        /*0bc4*/ 	.short	0x010a
        /*0bc6*/ 	.byte	0x04
	.zero		1


	//   ....[172]....
        /*0bc8*/ 	.word	0x00003f20
        /*0bcc*/ 	.word	0x000000ff
        /*0bd0*/ 	.word	0x00000000
        /*0bd4*/ 	.short	0x010a
        /*0bd6*/ 	.byte	0x04
	.zero		1


	//   ....[173]....
        /*0bd8*/ 	.word	0x00003fb0
        /*0bdc*/ 	.word	0x000000ff
        /*0be0*/ 	.word	0x00000000
        /*0be4*/ 	.short	0x010a
        /*0be6*/ 	.byte	0x04
	.zero		1


	//   ....[174]....
        /*0be8*/ 	.word	0x00004040
        /*0bec*/ 	.word	0x000000ff
        /*0bf0*/ 	.word	0x00000000
        /*0bf4*/ 	.short	0x010a
        /*0bf6*/ 	.byte	0x04
	.zero		1


	//   ....[175]....
        /*0bf8*/ 	.word	0x000040d0
        /*0bfc*/ 	.word	0x000000ff
        /*0c00*/ 	.word	0x00000000
        /*0c04*/ 	.short	0x010a
        /*0c06*/ 	.byte	0x04
	.zero		1


	//   ....[176]....
        /*0c08*/ 	.word	0x00004160
        /*0c0c*/ 	.word	0x000000ff
        /*0c10*/ 	.word	0x00000000
        /*0c14*/ 	.short	0x010a
        /*0c16*/ 	.byte	0x04
	.zero		1


	//   ....[177]....
        /*0c18*/ 	.word	0x000041f0
        /*0c1c*/ 	.word	0x000000ff
        /*0c20*/ 	.word	0x00000000
        /*0c24*/ 	.short	0x010a
        /*0c26*/ 	.byte	0x04
	.zero		1


	//   ....[178]....
        /*0c28*/ 	.word	0x00004280
        /*0c2c*/ 	.word	0x000000ff
        /*0c30*/ 	.word	0x00000000
        /*0c34*/ 	.short	0x010a
        /*0c36*/ 	.byte	0x04
	.zero		1


	//   ....[179]....
        /*0c38*/ 	.word	0x00004310
        /*0c3c*/ 	.word	0x000000ff
        /*0c40*/ 	.word	0x00000000
        /*0c44*/ 	.short	0x010a
        /*0c46*/ 	.byte	0x04
	.zero		1


	//   ....[180]....
        /*0c48*/ 	.word	0x000043a0
        /*0c4c*/ 	.word	0x000000ff
        /*0c50*/ 	.word	0x00000000
        /*0c54*/ 	.short	0x010a
        /*0c56*/ 	.byte	0x04
	.zero		1


	//   ....[181]....
        /*0c58*/ 	.word	0x00004430
        /*0c5c*/ 	.word	0x000000ff
        /*0c60*/ 	.word	0x00000000
        /*0c64*/ 	.short	0x010a
        /*0c66*/ 	.byte	0x04
	.zero		1


	//   ....[182]....
        /*0c68*/ 	.word	0x000044c0
        /*0c6c*/ 	.word	0x000000ff
        /*0c70*/ 	.word	0x00000000
        /*0c74*/ 	.short	0x010a
        /*0c76*/ 	.byte	0x04
	.zero		1


	//   ....[183]....
        /*0c78*/ 	.word	0x00004550
        /*0c7c*/ 	.word	0x000000ff
        /*0c80*/ 	.word	0x00000000
        /*0c84*/ 	.short	0x010a
        /*0c86*/ 	.byte	0x04
	.zero		1


	//   ....[184]....
        /*0c88*/ 	.word	0x000045e0
        /*0c8c*/ 	.word	0x000000ff
        /*0c90*/ 	.word	0x00000000
        /*0c94*/ 	.short	0x010a
        /*0c96*/ 	.byte	0x04
	.zero		1


	//   ....[185]....
        /*0c98*/ 	.word	0x00004670
        /*0c9c*/ 	.word	0x000000ff
        /*0ca0*/ 	.word	0x00000000
        /*0ca4*/ 	.short	0x010a
        /*0ca6*/ 	.byte	0x04
	.zero		1


	//   ....[186]....
        /*0ca8*/ 	.word	0x00004700
        /*0cac*/ 	.word	0x000000ff
        /*0cb0*/ 	.word	0x00000000
        /*0cb4*/ 	.short	0x010a
        /*0cb6*/ 	.byte	0x04
	.zero		1


	//   ....[187]....
        /*0cb8*/ 	.word	0x00004790
        /*0cbc*/ 	.word	0x000000ff
        /*0cc0*/ 	.word	0x00000000
        /*0cc4*/ 	.short	0x010a
        /*0cc6*/ 	.byte	0x04
	.zero		1


	//   ....[188]....
        /*0cc8*/ 	.word	0x00004820
        /*0ccc*/ 	.word	0x000000ff
        /*0cd0*/ 	.word	0x00000000
        /*0cd4*/ 	.short	0x010a
        /*0cd6*/ 	.byte	0x04
	.zero		1


	//   ....[189]....
        /*0cd8*/ 	.word	0x000048c0
        /*0cdc*/ 	.word	0x00000000
        /*0ce0*/ 	.word	0x00000000
        /*0ce4*/ 	.short	0x010a
        /*0ce6*/ 	.byte	0xff
	.zero		1


	//   ....[190]....
        /*0ce8*/ 	.word	0x000049f0
        /*0cec*/ 	.word	0x00000000
        /*0cf0*/ 	.word	0x000003d0
        /*0cf4*/ 	.short	0x010a
        /*0cf6*/ 	.byte	0xff
	.zero		1


	//   ....[191]....
        /*0cf8*/ 	.word	0x00004a60
        /*0cfc*/ 	.word	0x00000004
        /*0d00*/ 	.word	0x00000000
        /*0d04*/ 	.short	0x0101
        /*0d06*/ 	.byte	0xff
	.zero		1


	//   ....[192]....
        /*0d08*/ 	.word	0x00004a80
        /*0d0c*/ 	.word	0x000000ff
        /*0d10*/ 	.word	0x00000380
        /*0d14*/ 	.short	0x010a
        /*0d16*/ 	.byte	0x05
	.zero		1


	//   ....[193]....
        /*0d18*/ 	.word	0x00004ba0
        /*0d1c*/ 	.word	0x00000000
        /*0d20*/ 	.word	0x00000370
        /*0d24*/ 	.short	0x010a
        /*0d26*/ 	.byte	0xff
	.zero		1


	//   ....[194]....
        /*0d28*/ 	.word	0x00004ca0
        /*0d2c*/ 	.word	0x00000000
        /*0d30*/ 	.word	0x00000000
        /*0d34*/ 	.short	0x0101
        /*0d36*/ 	.byte	0xff
	.zero		1


	//   ....[195]....
        /*0d38*/ 	.word	0x00004d30
        /*0d3c*/ 	.word	0x000000ff
        /*0d40*/ 	.word	0x00000380
        /*0d44*/ 	.short	0x0106
        /*0d46*/ 	.byte	0x05
	.zero		1


	//   ....[196]....
        /*0d48*/ 	.word	0x00004d50
        /*0d4c*/ 	.word	0x000000ff
        /*0d50*/ 	.word	0x00000380
        /*0d54*/ 	.short	0x010a
        /*0d56*/ 	.byte	0x05
	.zero		1


	//   ....[197]....
        /*0d58*/ 	.word	0x00004de0
        /*0d5c*/ 	.word	0x000000ff
        /*0d60*/ 	.word	0x00000380
        /*0d64*/ 	.short	0x0106
        /*0d66*/ 	.byte	0x04
	.zero		1


	//   ....[198]....
        /*0d68*/ 	.word	0x00004e20
        /*0d6c*/ 	.word	0x00000000
        /*0d70*/ 	.word	0x00000380
        /*0d74*/ 	.short	0x010a
        /*0d76*/ 	.byte	0xff
	.zero		1


	//   ....[199]....
        /*0d78*/ 	.word	0x00005060
        /*0d7c*/ 	.word	0x000000ff
        /*0d80*/ 	.word	0x00000008
        /*0d84*/ 	.short	0x010a
        /*0d86*/ 	.byte	0x06
	.zero		1


	//   ....[200]....
        /*0d88*/ 	.word	0x00005080
        /*0d8c*/ 	.word	0x000000ff
        /*0d90*/ 	.word	0x00000008
        /*0d94*/ 	.short	0x010a
        /*0d96*/ 	.byte	0x06
	.zero		1


	//   ....[201]....
        /*0d98*/ 	.word	0x00005210
        /*0d9c*/ 	.word	0x000000ff
        /*0da0*/ 	.word	0x00000008
        /*0da4*/ 	.short	0x010a
        /*0da6*/ 	.byte	0x06
	.zero		1


	//   ....[202]....
        /*0da8*/ 	.word	0x00005230
        /*0dac*/ 	.word	0x000000ff
        /*0db0*/ 	.word	0x00000008
        /*0db4*/ 	.short	0x010a
        /*0db6*/ 	.byte	0x06
	.zero		1


	//   ....[203]....
        /*0db8*/ 	.word	0x000052f0
        /*0dbc*/ 	.word	0x000000ff
        /*0dc0*/ 	.word	0x00000000
        /*0dc4*/ 	.short	0x0101
        /*0dc6*/ 	.byte	0x07
	.zero		1


	//   ....[204]....
        /*0dc8*/ 	.word	0x000055d0
        /*0dcc*/ 	.word	0x00000000
        /*0dd0*/ 	.word	0x00000370
        /*0dd4*/ 	.short	0x010a
        /*0dd6*/ 	.byte	0xff
	.zero		1


	//   ....[205]....
        /*0dd8*/ 	.word	0x00005690
        /*0ddc*/ 	.word	0x00000000
        /*0de0*/ 	.word	0x00000000
        /*0de4*/ 	.short	0x0101
        /*0de6*/ 	.byte	0xff
	.zero		1


	//   ....[206]....
        /*0de8*/ 	.word	0x00005740
        /*0dec*/ 	.word	0x000000ff
        /*0df0*/ 	.word	0x00000000
        /*0df4*/ 	.short	0x010a
        /*0df6*/ 	.byte	0x06
	.zero		1


	//   ....[207]....
        /*0df8*/ 	.word	0x00005750
        /*0dfc*/ 	.word	0x000000ff
        /*0e00*/ 	.word	0x000003b0
        /*0e04*/ 	.short	0x010a
        /*0e06*/ 	.byte	0x0b
	.zero		1


	//   ....[208]....
        /*0e08*/ 	.word	0x00005810
        /*0e0c*/ 	.word	0x000000ff
        /*0e10*/ 	.word	0x00000000
        /*0e14*/ 	.short	0x010a
        /*0e16*/ 	.byte	0x09
	.zero		1


	//   ....[209]....
        /*0e18*/ 	.word	0x00005950
        /*0e1c*/ 	.word	0x000000ff
        /*0e20*/ 	.word	0x00000000
        /*0e24*/ 	.short	0x010a
        /*0e26*/ 	.byte	0x06
	.zero		1


	//   ....[210]....
        /*0e28*/ 	.word	0x00005b50
        /*0e2c*/ 	.word	0x000000ff
        /*0e30*/ 	.word	0x00000000
        /*0e34*/ 	.short	0x010a
        /*0e36*/ 	.byte	0x07
	.zero		1


	//   ....[211]....
        /*0e38*/ 	.word	0x00005be0
        /*0e3c*/ 	.word	0x000000ff
        /*0e40*/ 	.word	0x00000000
        /*0e44*/ 	.short	0x010a
        /*0e46*/ 	.byte	0x07
	.zero		1


	//   ....[212]....
        /*0e48*/ 	.word	0x00005c70
        /*0e4c*/ 	.word	0x000000ff
        /*0e50*/ 	.word	0x00000000
        /*0e54*/ 	.short	0x010a
        /*0e56*/ 	.byte	0x07
	.zero		1


	//   ....[213]....
        /*0e58*/ 	.word	0x00005d10
        /*0e5c*/ 	.word	0x00000000
        /*0e60*/ 	.word	0x00000000
        /*0e64*/ 	.short	0x010a
        /*0e66*/ 	.byte	0xff
	.zero		1


	//   ....[214]....
        /*0e68*/ 	.word	0x00005d50
        /*0e6c*/ 	.word	0x00000000
        /*0e70*/ 	.word	0x00000000
        /*0e74*/ 	.short	0x010a
        /*0e76*/ 	.byte	0xff
	.zero		1


	//   ....[215]....
        /*0e78*/ 	.word	0x00005dc0
        /*0e7c*/ 	.word	0x000000ff
        /*0e80*/ 	.word	0x00000000
        /*0e84*/ 	.short	0x0101
        /*0e86*/ 	.byte	0x05
	.zero		1


	//   ....[216]....
        /*0e88*/ 	.word	0x00005e00
        /*0e8c*/ 	.word	0x000000ff
        /*0e90*/ 	.word	0x000003f0
        /*0e94*/ 	.short	0x010a
        /*0e96*/ 	.byte	0x08
	.zero		1


	//   ....[217]....
        /*0e98*/ 	.word	0x00005e50
        /*0e9c*/ 	.word	0x000000ff
        /*0ea0*/ 	.word	0x00000000
        /*0ea4*/ 	.short	0x0101
        /*0ea6*/ 	.byte	0x05
	.zero		1


	//   ....[218]....
        /*0ea8*/ 	.word	0x00006280
        /*0eac*/ 	.word	0x00000000
        /*0eb0*/ 	.word	0x00000370
        /*0eb4*/ 	.short	0x010a
        /*0eb6*/ 	.byte	0xff
	.zero		1


	//   ....[219]....
        /*0eb8*/ 	.word	0x00006340
        /*0ebc*/ 	.word	0x00000000
        /*0ec0*/ 	.word	0x00000000
        /*0ec4*/ 	.short	0x0101
        /*0ec6*/ 	.byte	0xff
	.zero		1


	//   ....[220]....
        /*0ec8*/ 	.word	0x00006660
        /*0ecc*/ 	.word	0x000000ff
        /*0ed0*/ 	.word	0x00000368
        /*0ed4*/ 	.short	0x010a
        /*0ed6*/ 	.byte	0x07
	.zero		1


	//   ....[221]....
        /*0ed8*/ 	.word	0x00006850
        /*0edc*/ 	.word	0x000000ff
        /*0ee0*/ 	.word	0x00000350
        /*0ee4*/ 	.short	0x010a
        /*0ee6*/ 	.byte	0x07
	.zero		1


	//   ....[222]....
        /*0ee8*/ 	.word	0x00006ab0
        /*0eec*/ 	.word	0x000000ff
        /*0ef0*/ 	.word	0x00000340
        /*0ef4*/ 	.short	0x010b
        /*0ef6*/ 	.byte	0x07
	.zero		1


	//   ....[223]....
        /*0ef8*/ 	.word	0x00006b20
        /*0efc*/ 	.word	0x000000ff
        /*0f00*/ 	.word	0x00000000
        /*0f04*/ 	.short	0x0101
        /*0f06*/ 	.byte	0x0e
	.zero		1


	//   ....[224]....
        /*0f08*/ 	.word	0x00006b60
        /*0f0c*/ 	.word	0x000000ff
        /*0f10*/ 	.word	0x00000358
        /*0f14*/ 	.short	0x010a
        /*0f16*/ 	.byte	0x07
	.zero		1


	//   ....[225]....
        /*0f18*/ 	.word	0x00006d90
        /*0f1c*/ 	.word	0x000000ff
        /*0f20*/ 	.word	0x00000348
        /*0f24*/ 	.short	0x010b
        /*0f26*/ 	.byte	0x07
	.zero		1


	//   ....[226]....
        /*0f28*/ 	.word	0x00006db0
        /*0f2c*/ 	.word	0x000000ff
        /*0f30*/ 	.word	0x00000000
        /*0f34*/ 	.short	0x0101
        /*0f36*/ 	.byte	0x0d
	.zero		1


	//   ....[227]....
        /*0f38*/ 	.word	0x00006de0
        /*0f3c*/ 	.word	0x000000ff
        /*0f40*/ 	.word	0x00000350
        /*0f44*/ 	.short	0x010a
        /*0f46*/ 	.byte	0x07
	.zero		1


	//   ....[228]....
        /*0f48*/ 	.word	0x00006e20
        /*0f4c*/ 	.word	0x00000000
        /*0f50*/ 	.word	0x00000358
        /*0f54*/ 	.short	0x010a
        /*0f56*/ 	.byte	0xff
	.zero		1


	//   ....[229]....
        /*0f58*/ 	.word	0x00007150
        /*0f5c*/ 	.word	0x00000000
        /*0f60*/ 	.word	0x00000370
        /*0f64*/ 	.short	0x010a
        /*0f66*/ 	.byte	0xff
	.zero		1


	//   ....[230]....
        /*0f68*/ 	.word	0x00007260
        /*0f6c*/ 	.word	0x00000000
        /*0f70*/ 	.word	0x00000000
        /*0f74*/ 	.short	0x0101
        /*0f76*/ 	.byte	0xff
	.zero		1


	//   ....[231]....
        /*0f78*/ 	.word	0x00007c70
        /*0f7c*/ 	.word	0x00000003
        /*0f80*/ 	.word	0x00000340
        /*0f84*/ 	.short	0x010a
        /*0f86*/ 	.byte	0xff
	.zero		1


	//   ....[232]....
        /*0f88*/ 	.word	0x00007cc0
        /*0f8c*/ 	.word	0x0000006f
        /*0f90*/ 	.word	0x00000390
        /*0f94*/ 	.short	0x010a
        /*0f96*/ 	.byte	0xff
	.zero		1


	//   ....[233]....
        /*0f98*/ 	.word	0x00007df0
        /*0f9c*/ 	.word	0x00000003
        /*0fa0*/ 	.word	0x00000340
        /*0fa4*/ 	.short	0x010a
        /*0fa6*/ 	.byte	0xff
	.zero		1


	//   ....[234]....
        /*0fa8*/ 	.word	0x00007f30
        /*0fac*/ 	.word	0x00000000
        /*0fb0*/ 	.word	0x00000000
        /*0fb4*/ 	.short	0x0101
        /*0fb6*/ 	.byte	0xff
	.zero		1


	//   ....[235]....
        /*0fb8*/ 	.word	0x00007f90
        /*0fbc*/ 	.word	0x0000006f
        /*0fc0*/ 	.word	0x00000390
        /*0fc4*/ 	.short	0x010a
        /*0fc6*/ 	.byte	0xff
	.zero		1


	//   ....[236]....
        /*0fc8*/ 	.word	0x00008b30
        /*0fcc*/ 	.word	0x0000007d
        /*0fd0*/ 	.word	0x00000340
        /*0fd4*/ 	.short	0x010a
        /*0fd6*/ 	.byte	0xff
	.zero		1


	//   ....[237]....
        /*0fd8*/ 	.word	0x00008bf0
        /*0fdc*/ 	.word	0x0000007d
        /*0fe0*/ 	.word	0x00000340
        /*0fe4*/ 	.short	0x010a
        /*0fe6*/ 	.byte	0xff
	.zero		1


	//   ....[238]....
        /*0fe8*/ 	.word	0x00008d30
        /*0fec*/ 	.word	0x00000002
        /*0ff0*/ 	.word	0x00000000
        /*0ff4*/ 	.short	0x0101
        /*0ff6*/ 	.byte	0xff
	.zero		1


	//   ....[239]....
        /*0ff8*/ 	.word	0x00009010
        /*0ffc*/ 	.word	0x0000006f
        /*1000*/ 	.word	0x00000000
        /*1004*/ 	.short	0x0101
        /*1006*/ 	.byte	0xff
	.zero		1


	//   ....[240]....
        /*1008*/ 	.word	0x000099c0
        /*100c*/ 	.word	0x00000003
        /*1010*/ 	.word	0x000003e0
        /*1014*/ 	.short	0x010a
        /*1016*/ 	.byte	0xff
	.zero		1


	//   ....[241]....
        /*1018*/ 	.word	0x00009a20
        /*101c*/ 	.word	0x00000002
        /*1020*/ 	.word	0x000001a0
        /*1024*/ 	.short	0x010a
        /*1026*/ 	.byte	0xff
	.zero		1


	//   ....[242]....
        /*1028*/ 	.word	0x00009a80
        /*102c*/ 	.word	0x00000002
        /*1030*/ 	.word	0x000001a0
        /*1034*/ 	.short	0x010a
        /*1036*/ 	.byte	0xff
	.zero		1


	//   ....[243]....
        /*1038*/ 	.word	0x00009ad0
        /*103c*/ 	.word	0x00000002
        /*1040*/ 	.word	0x00000370
        /*1044*/ 	.short	0x010a
        /*1046*/ 	.byte	0xff
	.zero		1


	//   ....[244]....
        /*1048*/ 	.word	0x00009b30
        /*104c*/ 	.word	0x00000000
        /*1050*/ 	.word	0x00000000
        /*1054*/ 	.short	0x010a
        /*1056*/ 	.byte	0xff
	.zero		1


	//   ....[245]....
        /*1058*/ 	.word	0x00009b90
        /*105c*/ 	.word	0x00000000
        /*1060*/ 	.word	0x00000000
        /*1064*/ 	.short	0x010a
        /*1066*/ 	.byte	0xff
	.zero		1


	//   ....[246]....
        /*1068*/ 	.word	0x00009bf0
        /*106c*/ 	.word	0x00000000
        /*1070*/ 	.word	0x00000000
        /*1074*/ 	.short	0x010a
        /*1076*/ 	.byte	0xff
	.zero		1


	//   ....[247]....
        /*1078*/ 	.word	0x00009c50
        /*107c*/ 	.word	0x00000000
        /*1080*/ 	.word	0x00000000
        /*1084*/ 	.short	0x010a
        /*1086*/ 	.byte	0xff
	.zero		1


	//   ....[248]....
        /*1088*/ 	.word	0x00009cb0
        /*108c*/ 	.word	0x00000000
        /*1090*/ 	.word	0x00000000
        /*1094*/ 	.short	0x010a
        /*1096*/ 	.byte	0xff
	.zero		1


	//   ....[249]....
        /*1098*/ 	.word	0x00009d10
        /*109c*/ 	.word	0x00000000
        /*10a0*/ 	.word	0x00000000
        /*10a4*/ 	.short	0x010a
        /*10a6*/ 	.byte	0xff
	.zero		1


	//   ....[250]....
        /*10a8*/ 	.word	0x00009d70
        /*10ac*/ 	.word	0x00000000
        /*10b0*/ 	.word	0x00000000
        /*10b4*/ 	.short	0x010a
        /*10b6*/ 	.byte	0xff
	.zero		1


	//   ....[251]....
        /*10b8*/ 	.word	0x00009dd0
        /*10bc*/ 	.word	0x00000000
        /*10c0*/ 	.word	0x00000000
        /*10c4*/ 	.short	0x010a
        /*10c6*/ 	.byte	0xff
	.zero		1


	//   ....[252]....
        /*10c8*/ 	.word	0x00009e30
        /*10cc*/ 	.word	0x00000000
        /*10d0*/ 	.word	0x00000000
        /*10d4*/ 	.short	0x010a
        /*10d6*/ 	.byte	0xff
	.zero		1


	//   ....[253]....
        /*10d8*/ 	.word	0x00009e90
        /*10dc*/ 	.word	0x00000000
        /*10e0*/ 	.word	0x00000000
        /*10e4*/ 	.short	0x010a
        /*10e6*/ 	.byte	0xff
	.zero		1


	//   ....[254]....
        /*10e8*/ 	.word	0x00009ef0
        /*10ec*/ 	.word	0x00000000
        /*10f0*/ 	.word	0x00000000
        /*10f4*/ 	.short	0x010a
        /*10f6*/ 	.byte	0xff
	.zero		1


	//   ....[255]....
        /*10f8*/ 	.word	0x00009f50
        /*10fc*/ 	.word	0x00000000
        /*1100*/ 	.word	0x00000000
        /*1104*/ 	.short	0x010a
        /*1106*/ 	.byte	0xff
	.zero		1


	//   ....[0]....
        /*1108*/ 	.word	0x00009fb0
        /*110c*/ 	.word	0x00000000
        /*1110*/ 	.word	0x00000000
        /*1114*/ 	.short	0x010a
        /*1116*/ 	.byte	0xff
	.zero		1


	//   ....[1]....
        /*1118*/ 	.word	0x0000a010
        /*111c*/ 	.word	0x00000000
        /*1120*/ 	.word	0x00000000
        /*1124*/ 	.short	0x010a
        /*1126*/ 	.byte	0xff
	.zero		1


	//   ....[2]....
        /*1128*/ 	.word	0x0000a070
        /*112c*/ 	.word	0x00000000
        /*1130*/ 	.word	0x00000000
        /*1134*/ 	.short	0x010a
        /*1136*/ 	.byte	0xff
	.zero		1


	//   ....[3]....
        /*1138*/ 	.word	0x0000a0d0
        /*113c*/ 	.word	0x00000000
        /*1140*/ 	.word	0x00000000
        /*1144*/ 	.short	0x010a
        /*1146*/ 	.byte	0xff
	.zero		1


	//   ....[4]....
        /*1148*/ 	.word	0x0000a130
        /*114c*/ 	.word	0x00000000
        /*1150*/ 	.word	0x00000000
        /*1154*/ 	.short	0x010a
        /*1156*/ 	.byte	0xff
	.zero		1


	//   ....[5]....
        /*1158*/ 	.word	0x0000a190
        /*115c*/ 	.word	0x00000000
        /*1160*/ 	.word	0x00000000
        /*1164*/ 	.short	0x010a
        /*1166*/ 	.byte	0xff
	.zero		1


	//   ....[6]....
        /*1168*/ 	.word	0x0000a1f0
        /*116c*/ 	.word	0x00000000
        /*1170*/ 	.word	0x00000000
        /*1174*/ 	.short	0x010a
        /*1176*/ 	.byte	0xff
	.zero		1


	//   ....[7]....
        /*1178*/ 	.word	0x0000a250
        /*117c*/ 	.word	0x00000000
        /*1180*/ 	.word	0x00000000
        /*1184*/ 	.short	0x010a
        /*1186*/ 	.byte	0xff
	.zero		1


	//   ....[8]....
        /*1188*/ 	.word	0x0000a2b0
        /*118c*/ 	.word	0x00000000
        /*1190*/ 	.word	0x00000000
        /*1194*/ 	.short	0x010a
        /*1196*/ 	.byte	0xff
	.zero		1


	//   ....[9]....
        /*1198*/ 	.word	0x0000a310
        /*119c*/ 	.word	0x00000000
        /*11a0*/ 	.word	0x00000000
        /*11a4*/ 	.short	0x010a
        /*11a6*/ 	.byte	0xff
	.zero		1


	//   ....[10]....
        /*11a8*/ 	.word	0x0000a370
        /*11ac*/ 	.word	0x00000000
        /*11b0*/ 	.word	0x00000000
        /*11b4*/ 	.short	0x010a
        /*11b6*/ 	.byte	0xff
	.zero		1


	//   ....[11]....
        /*11b8*/ 	.word	0x0000a3d0
        /*11bc*/ 	.word	0x00000000
        /*11c0*/ 	.word	0x00000000
        /*11c4*/ 	.short	0x010a
        /*11c6*/ 	.byte	0xff
	.zero		1


	//   ....[12]....
        /*11c8*/ 	.word	0x0000a430
        /*11cc*/ 	.word	0x00000000
        /*11d0*/ 	.word	0x00000000
        /*11d4*/ 	.short	0x010a
        /*11d6*/ 	.byte	0xff
	.zero		1


	//   ....[13]....
        /*11d8*/ 	.word	0x0000a490
        /*11dc*/ 	.word	0x00000000
        /*11e0*/ 	.word	0x00000000
        /*11e4*/ 	.short	0x010a
        /*11e6*/ 	.byte	0xff
	.zero		1


	//   ....[14]....
        /*11e8*/ 	.word	0x0000a4f0
        /*11ec*/ 	.word	0x00000000
        /*11f0*/ 	.word	0x00000000
        /*11f4*/ 	.short	0x010a
        /*11f6*/ 	.byte	0xff
	.zero		1


	//   ....[15]....
        /*11f8*/ 	.word	0x0000a550
        /*11fc*/ 	.word	0x00000000
        /*1200*/ 	.word	0x00000000
        /*1204*/ 	.short	0x010a
        /*1206*/ 	.byte	0xff
	.zero		1


	//   ....[16]....
        /*1208*/ 	.word	0x0000a5b0
        /*120c*/ 	.word	0x00000000
        /*1210*/ 	.word	0x00000000
        /*1214*/ 	.short	0x010a
        /*1216*/ 	.byte	0xff
	.zero		1


	//   ....[17]....
        /*1218*/ 	.word	0x0000a610
        /*121c*/ 	.word	0x00000000
        /*1220*/ 	.word	0x00000000
        /*1224*/ 	.short	0x010a
        /*1226*/ 	.byte	0xff
	.zero		1


	//   ....[18]....
        /*1228*/ 	.word	0x0000a670
        /*122c*/ 	.word	0x00000000
        /*1230*/ 	.word	0x00000000
        /*1234*/ 	.short	0x010a
        /*1236*/ 	.byte	0xff
	.zero		1


	//   ....[19]....
        /*1238*/ 	.word	0x0000a6d0
        /*123c*/ 	.word	0x00000000
        /*1240*/ 	.word	0x00000000
        /*1244*/ 	.short	0x010a
        /*1246*/ 	.byte	0xff
	.zero		1


	//   ....[20]....
        /*1248*/ 	.word	0x0000a730
        /*124c*/ 	.word	0x00000000
        /*1250*/ 	.word	0x00000000
        /*1254*/ 	.short	0x010a
        /*1256*/ 	.byte	0xff
	.zero		1


	//   ....[21]....
        /*1258*/ 	.word	0x0000a790
        /*125c*/ 	.word	0x00000000
        /*1260*/ 	.word	0x00000000
        /*1264*/ 	.short	0x010a
        /*1266*/ 	.byte	0xff
	.zero		1


	//   ....[22]....
        /*1268*/ 	.word	0x0000a7f0
        /*126c*/ 	.word	0x00000000
        /*1270*/ 	.word	0x00000000
        /*1274*/ 	.short	0x010a
        /*1276*/ 	.byte	0xff
	.zero		1


	//   ....[23]....
        /*1278*/ 	.word	0x0000a850
        /*127c*/ 	.word	0x00000000
        /*1280*/ 	.word	0x00000000
        /*1284*/ 	.short	0x010a
        /*1286*/ 	.byte	0xff
	.zero		1


	//   ....[24]....
        /*1288*/ 	.word	0x0000a8b0
        /*128c*/ 	.word	0x00000000
        /*1290*/ 	.word	0x00000000
        /*1294*/ 	.short	0x010a
        /*1296*/ 	.byte	0xff
	.zero		1


	//   ....[25]....
        /*1298*/ 	.word	0x0000a910
        /*129c*/ 	.word	0x00000000
        /*12a0*/ 	.word	0x00000000
        /*12a4*/ 	.short	0x010a
        /*12a6*/ 	.byte	0xff
	.zero		1


	//   ....[26]....
        /*12a8*/ 	.word	0x0000a970
        /*12ac*/ 	.word	0x00000000
        /*12b0*/ 	.word	0x00000000
        /*12b4*/ 	.short	0x010a
        /*12b6*/ 	.byte	0xff
	.zero		1


	//   ....[27]....
        /*12b8*/ 	.word	0x0000a9d0
        /*12bc*/ 	.word	0x00000000
        /*12c0*/ 	.word	0x00000000
        /*12c4*/ 	.short	0x010a
        /*12c6*/ 	.byte	0xff
	.zero		1


	//   ....[28]....
        /*12c8*/ 	.word	0x0000aa30
        /*12cc*/ 	.word	0x00000000
        /*12d0*/ 	.word	0x00000000
        /*12d4*/ 	.short	0x010a
        /*12d6*/ 	.byte	0xff
	.zero		1


	//   ....[29]....
        /*12d8*/ 	.word	0x0000aa90
        /*12dc*/ 	.word	0x00000000
        /*12e0*/ 	.word	0x00000000
        /*12e4*/ 	.short	0x010a
        /*12e6*/ 	.byte	0xff
	.zero		1


	//   ....[30]....
        /*12e8*/ 	.word	0x0000aaf0
        /*12ec*/ 	.word	0x00000000
        /*12f0*/ 	.word	0x00000000
        /*12f4*/ 	.short	0x010a
        /*12f6*/ 	.byte	0xff
	.zero		1


	//   ....[31]....
        /*12f8*/ 	.word	0x0000ab50
        /*12fc*/ 	.word	0x00000000
        /*1300*/ 	.word	0x00000000
        /*1304*/ 	.short	0x010a
        /*1306*/ 	.byte	0xff
	.zero		1


	//   ....[32]....
        /*1308*/ 	.word	0x0000abb0
        /*130c*/ 	.word	0x00000000
        /*1310*/ 	.word	0x00000000
        /*1314*/ 	.short	0x010a
        /*1316*/ 	.byte	0xff
	.zero		1


	//   ....[33]....
        /*1318*/ 	.word	0x0000ac10
        /*131c*/ 	.word	0x00000000
        /*1320*/ 	.word	0x00000000
        /*1324*/ 	.short	0x010a
        /*1326*/ 	.byte	0xff
	.zero		1


	//   ....[34]....
        /*1328*/ 	.word	0x0000ac70
        /*132c*/ 	.word	0x00000000
        /*1330*/ 	.word	0x00000000
        /*1334*/ 	.short	0x010a
        /*1336*/ 	.byte	0xff
	.zero		1


	//   ....[35]....
        /*1338*/ 	.word	0x0000acd0
        /*133c*/ 	.word	0x00000000
        /*1340*/ 	.word	0x00000000
        /*1344*/ 	.short	0x010a
        /*1346*/ 	.byte	0xff
	.zero		1


	//   ....[36]....
        /*1348*/ 	.word	0x0000ad30
        /*134c*/ 	.word	0x00000000
        /*1350*/ 	.word	0x00000000
        /*1354*/ 	.short	0x010a
        /*1356*/ 	.byte	0xff
	.zero		1


	//   ....[37]....
        /*1358*/ 	.word	0x0000ad90
        /*135c*/ 	.word	0x00000000
        /*1360*/ 	.word	0x00000000
        /*1364*/ 	.short	0x010a
        /*1366*/ 	.byte	0xff
	.zero		1


	//   ....[38]....
        /*1368*/ 	.word	0x0000adf0
        /*136c*/ 	.word	0x00000000
        /*1370*/ 	.word	0x00000000
        /*1374*/ 	.short	0x010a
        /*1376*/ 	.byte	0xff
	.zero		1


	//   ....[39]....
        /*1378*/ 	.word	0x0000ae40
        /*137c*/ 	.word	0x00000000
        /*1380*/ 	.word	0x000003d0
        /*1384*/ 	.short	0x010a
        /*1386*/ 	.byte	0xff
	.zero		1


	//   ....[40]....
        /*1388*/ 	.word	0x0000aea0
        /*138c*/ 	.word	0x00000000
        /*1390*/ 	.word	0x00000380
        /*1394*/ 	.short	0x010a
        /*1396*/ 	.byte	0xff
	.zero		1


	//   ....[41]....
        /*1398*/ 	.word	0x0000aef0
        /*139c*/ 	.word	0x00000000
        /*13a0*/ 	.word	0x00000370
        /*13a4*/ 	.short	0x010a
        /*13a6*/ 	.byte	0xff
	.zero		1


	//   ....[42]....
        /*13a8*/ 	.word	0x0000af50
        /*13ac*/ 	.word	0x00000000
        /*13b0*/ 	.word	0x00000380
        /*13b4*/ 	.short	0x010a
        /*13b6*/ 	.byte	0xff
	.zero		1


	//   ....[43]....
        /*13b8*/ 	.word	0x0000afb0
        /*13bc*/ 	.word	0x00000004
        /*13c0*/ 	.word	0x00000008
        /*13c4*/ 	.short	0x010a
        /*13c6*/ 	.byte	0xff
	.zero		1


	//   ....[44]....
        /*13c8*/ 	.word	0x0000b090
        /*13cc*/ 	.word	0x00000002
        /*13d0*/ 	.word	0x00000008
        /*13d4*/ 	.short	0x010a
        /*13d6*/ 	.byte	0xff
	.zero		1


	//   ....[45]....
        /*13d8*/ 	.word	0x0000b0e0
        /*13dc*/ 	.word	0x00000000
        /*13e0*/ 	.word	0x00000370
        /*13e4*/ 	.short	0x010a
        /*13e6*/ 	.byte	0xff
	.zero		1


	//   ....[46]....
        /*13e8*/ 	.word	0x0000b140
        /*13ec*/ 	.word	0x00000000
        /*13f0*/ 	.word	0x000003b0
        /*13f4*/ 	.short	0x010a
        /*13f6*/ 	.byte	0xff
	.zero		1


	//   ....[47]....
        /*13f8*/ 	.word	0x0000b1a0
        /*13fc*/ 	.word	0x00000000
        /*1400*/ 	.word	0x00000000
        /*1404*/ 	.short	0x010a
        /*1406*/ 	.byte	0xff
	.zero		1


	//   ....[48]....
        /*1408*/ 	.word	0x0000b200
        /*140c*/ 	.word	0x00000000
        /*1410*/ 	.word	0x00000000
        /*1414*/ 	.short	0x010a
        /*1416*/ 	.byte	0xff
	.zero		1


	//   ....[49]....
        /*1418*/ 	.word	0x0000b260
        /*141c*/ 	.word	0x00000000
        /*1420*/ 	.word	0x00000000
        /*1424*/ 	.short	0x010a
        /*1426*/ 	.byte	0xff
	.zero		1


	//   ....[50]....
        /*1428*/ 	.word	0x0000b2c0
        /*142c*/ 	.word	0x00000000
        /*1430*/ 	.word	0x00000000
        /*1434*/ 	.short	0x010a
        /*1436*/ 	.byte	0xff
	.zero		1


	//   ....[51]....
        /*1438*/ 	.word	0x0000b320
        /*143c*/ 	.word	0x00000000
        /*1440*/ 	.word	0x000003f0
        /*1444*/ 	.short	0x010a
        /*1446*/ 	.byte	0xff
	.zero		1


	//   ....[52]....
        /*1448*/ 	.word	0x0000b370
        /*144c*/ 	.word	0x00000000
        /*1450*/ 	.word	0x00000370
        /*1454*/ 	.short	0x010a
        /*1456*/ 	.byte	0xff
	.zero		1


	//   ....[53]....
        /*1458*/ 	.word	0x0000b3d0
        /*145c*/ 	.word	0x00000000
        /*1460*/ 	.word	0x00000368
        /*1464*/ 	.short	0x010a
        /*1466*/ 	.byte	0xff
	.zero		1


	//   ....[54]....
        /*1468*/ 	.word	0x0000b430
        /*146c*/ 	.word	0x00000003
        /*1470*/ 	.word	0x00000350
        /*1474*/ 	.short	0x010a
        /*1476*/ 	.byte	0xff
	.zero		1


	//   ....[55]....
        /*1478*/ 	.word	0x0000b490
        /*147c*/ 	.word	0x00000003
        /*1480*/ 	.word	0x00000358
        /*1484*/ 	.short	0x010a
        /*1486*/ 	.byte	0xff
	.zero		1


	//   ....[56]....
        /*1488*/ 	.word	0x0000b4f0
        /*148c*/ 	.word	0x00000000
        /*1490*/ 	.word	0x00000350
        /*1494*/ 	.short	0x010a
        /*1496*/ 	.byte	0xff
	.zero		1


	//   ....[57]....
        /*1498*/ 	.word	0x0000b540
        /*149c*/ 	.word	0x00000000
        /*14a0*/ 	.word	0x00000370
        /*14a4*/ 	.short	0x010a
        /*14a6*/ 	.byte	0xff
	.zero		1


	//   ....[58]....
        /*14a8*/ 	.word	0x0000b590
        /*14ac*/ 	.word	0x00000003
        /*14b0*/ 	.word	0x00000340
        /*14b4*/ 	.short	0x010a
        /*14b6*/ 	.byte	0xff
	.zero		1


	//   ....[59]....
        /*14b8*/ 	.word	0x0000b5e0
        /*14bc*/ 	.word	0x0000006f
        /*14c0*/ 	.word	0x00000390
        /*14c4*/ 	.short	0x010a
        /*14c6*/ 	.byte	0xff
	.zero		1


	//   ....[60]....
        /*14c8*/ 	.word	0x0000b630
        /*14cc*/ 	.word	0x0000007d
        /*14d0*/ 	.word	0x00000340
        /*14d4*/ 	.short	0x010a
        /*14d6*/ 	.byte	0xff
	.zero		1


	//----- nvinfo : EIATTR_NUM_MBARRIERS
	.align		4
.L_47:
        /*14d8*/ 	.byte	0x03, 0x38
        /*14da*/ 	.short	0x007f


	//----- nvinfo : EIATTR_EXIT_INSTR_OFFSETS
	.align		4
        /*14dc*/ 	.byte	0x04, 0x1c
        /*14de*/ 	.short	(.L_49 - .L_48)


	//   ....[0]....
.L_48:
        /*14e0*/ 	.word	0x000048f0


	//   ....[1]....
        /*14e4*/ 	.word	0x00004df0


	//   ....[2]....
        /*14e8*/ 	.word	0x00004e50


	//   ....[3]....
        /*14ec*/ 	.word	0x00006080


	//   ....[4]....
        /*14f0*/ 	.word	0x00006e50


	//   ....[5]....
        /*14f4*/ 	.word	0x00006e90


	//   ....[6]....
        /*14f8*/ 	.word	0x000099b0


	//----- nvinfo : EIATTR_MAX_THREADS
	.align		4
.L_49:
        /*14fc*/ 	.byte	0x04, 0x05
        /*14fe*/ 	.short	(.L_51 - .L_50)
.L_50:
        /*1500*/ 	.word	0x00000100
        /*1504*/ 	.word	0x00000001
        /*1508*/ 	.word	0x00000001


	//----- nvinfo : EIATTR_CRS_STACK_SIZE
	.align		4
.L_51:
        /*150c*/ 	.byte	0x04, 0x1e
        /*150e*/ 	.short	(.L_53 - .L_52)
.L_52:
        /*1510*/ 	.word	0x00000000


	//----- nvinfo : EIATTR_CBANK_PARAM_SIZE
	.align		4
.L_53:
        /*1514*/ 	.byte	0x03, 0x19
        /*1516*/ 	.short	0x0800


	//----- nvinfo : EIATTR_PARAM_CBANK
	.align		4
        /*1518*/ 	.byte	0x04, 0x0a
        /*151a*/ 	.short	(.L_55 - .L_54)
	.align		4
.L_54:
        /*151c*/ 	.word	index@(.nv.constant0._ZN7cutlass13device_kernelINS_4gemm6kernel13GemmUniversalIN4cute5tupleIJiiiiEEENS1_10collective13CollectiveMmaINS1_35MainloopSm100TmaUmmaWarpSpecializedILi52ELi2ELi4ENS5_IJNS4_1CILi2EEENSA_ILi1EEESC_EEEEENS5_IJNSA_ILi128EEESF_NSA_ILi32EEEEEENS_12float_e4m3_tENS5_IJlSC_lEEESI_SJ_NS4_8TiledMMAINS4_8MMA_AtomIJNS4_10MMA_TraitsINS4_25SM100_MMA_F8F6F4_2x1SM_SSEJSI_SI_fSF_SF_NS4_17integral_constantINS4_4UMMA5MajorELSQ_0EEESR_NSO_INSP_7ScaleInELSS_0EEEST_EEEEEENS4_6LayoutINS5_IJSC_SC_SC_EEENS5_IJNSA_ILi0EEESY_SY_EEEEENS5_IJNS4_10UnderscoreES11_S11_EEEEENS4_18SM100_TMA_2SM_LOADENS4_14ComposedLayoutINS4_7SwizzleILi1ELi4ELi3EEENS4_18smem_ptr_flag_bitsILi8EEENSW_INS5_IJNSA_ILi8EEESG_EEENS5_IJSG_SC_EEEEEEEvNS4_8identityES14_S1E_vS1F_EENS_8epilogue10collective18CollectiveEpilogueINS1H_23Sm100TmaWarpSpecializedILi2ELi2ELi32ELb0ELb0EEEJNS5_IJNSA_ILi64EEESF_SG_EEENS5_IJNSW_IS1M_SC_EENSW_INS5_IJSG_SB_EEENS5_IJSC_S1M_EEEEEEEESI_SJ_SI_SJ_NS1H_6fusion15FusionCallbacksIS1L_NS1T_17LinearCombinationISI_fSI_fLNS_15FloatRoundStyleE2EEES1N_S1S_JEEENS4_5SM1004TMEM4LOAD26SM100_TMEM_LOAD_32dp32b32xENS4_13SM90_TMA_LOADES1E_NS4_39AutoVectorizingCopyWithAssumedAlignmentILi128EEENS4_14SM90_TMA_STOREES1E_S25_S25_EEEvvEEEEvNT_6ParamsE)
        /*1520*/ 	.short	0x0380
        /*1522*/ 	.short	0x0800


	//----- nvinfo : EIATTR_SW_WAR
	.align		4
.L_55:
        /*1524*/ 	.byte	0x04, 0x36
        /*1526*/ 	.short	(.L_57 - .L_56)
.L_56:
        /*1528*/ 	.word	0x00000008
.L_57:


//--------------------- .nv.callgraph             --------------------------
	.section	.nv.callgraph,"",@"SHT_CUDA_CALLGRAPH"
	.align	4
	.sectionentsize	8
	.align		4
        /*0000*/ 	.word	0x00000000
	.align		4
        /*0004*/ 	.word	0xffffffff
	.align		4
        /*0008*/ 	.word	index@(_ZN7cutlass13device_kernelINS_4gemm6kernel13GemmUniversalIN4cute5tupleIJiiiiEEENS1_10collective13CollectiveMmaINS1_35MainloopSm100TmaUmmaWarpSpecializedILi52ELi2ELi4ENS5_IJNS4_1CILi2EEENSA_ILi1EEESC_EEEEENS5_IJNSA_ILi128EEESF_NSA_ILi32EEEEEENS_12float_e4m3_tENS5_IJlSC_lEEESI_SJ_NS4_8TiledMMAINS4_8MMA_AtomIJNS4_10MMA_TraitsINS4_25SM100_MMA_F8F6F4_2x1SM_SSEJSI_SI_fSF_SF_NS4_17integral_constantINS4_4UMMA5MajorELSQ_0EEESR_NSO_INSP_7ScaleInELSS_0EEEST_EEEEEENS4_6LayoutINS5_IJSC_SC_SC_EEENS5_IJNSA_ILi0EEESY_SY_EEEEENS5_IJNS4_10UnderscoreES11_S11_EEEEENS4_18SM100_TMA_2SM_LOADENS4_14ComposedLayoutINS4_7SwizzleILi1ELi4ELi3EEENS4_18smem_ptr_flag_bitsILi8EEENSW_INS5_IJNSA_ILi8EEESG_EEENS5_IJSG_SC_EEEEEEEvNS4_8identityES14_S1E_vS1F_EENS_8epilogue10collective18CollectiveEpilogueINS1H_23Sm100TmaWarpSpecializedILi2ELi2ELi32ELb0ELb0EEEJNS5_IJNSA_ILi64EEESF_SG_EEENS5_IJNSW_IS1M_SC_EENSW_INS5_IJSG_SB_EEENS5_IJSC_S1M_EEEEEEEESI_SJ_SI_SJ_NS1H_6fusion15FusionCallbacksIS1L_NS1T_17LinearCombinationISI_fSI_fLNS_15FloatRoundStyleE2EEES1N_S1S_JEEENS4_5SM1004TMEM4LOAD26SM100_TMEM_LOAD_32dp32b32xENS4_13SM90_TMA_LOADES1E_NS4_39AutoVectorizingCopyWithAssumedAlignmentILi128EEENS4_14SM90_TMA_STOREES1E_S25_S25_EEEvvEEEEvNT_6ParamsE)
	.align		4
        /*000c*/ 	.word	index@(__assertfail)
	.align		4
        /*0010*/ 	.word	0x00000000
	.align		4
        /*0014*/ 	.word	0xfffffffe
	.align		4
        /*0018*/ 	.word	0x00000000
	.align		4
        /*001c*/ 	.word	0xfffffffd
	.align		4
        /*0020*/ 	.word	0x00000000
	.align		4
        /*0024*/ 	.word	0xfffffffc


//--------------------- .nv.constant4             --------------------------
	.section	.nv.constant4,"a",@progbits
	.align	8
	.align		8
.nv.constant4:
        /*0000*/ 	.dword	__assertfail
	.align		8
        /*0008*/ 	.dword	__unnamed_1
	.align		8
        /*0010*/ 	.dword	__unnamed_2
	.align		8
        /*0018*/ 	.dword	_ZN40_INTERNAL_fc1bf4ea_4_k_cu_4cbcb820_316074cuda3std3__45__cpo5beginE
	.align		8
        /*0020*/ 	.dword	_ZN40_INTERNAL_fc1bf4ea_4_k_cu_4cbcb820_316074cuda3std3__45__cpo3endE
	.align		8
        /*0028*/ 	.dword	_ZN40_INTERNAL_fc1bf4ea_4_k_cu_4cbcb820_316074cuda3std3__45__cpo6cbeginE
	.align		8
        /*0030*/ 	.dword	_ZN40_INTERNAL_fc1bf4ea_4_k_cu_4cbcb820_316074cuda3std3__45__cpo4cendE
	.align		8
        /*0038*/ 	.dword	_ZN40_INTERNAL_fc1bf4ea_4_k_cu_4cbcb820_316074cuda3std3__442_GLOBAL__N__fc1bf4ea_4_k_cu_4cbcb820_316076ignoreE
	.align		8
        /*0040*/ 	.dword	_ZN40_INTERNAL_fc1bf4ea_4_k_cu_4cbcb820_316074cuda3std3__419piecewise_constructE
	.align		8
        /*0048*/ 	.dword	_ZN40_INTERNAL_fc1bf4ea_4_k_cu_4cbcb820_316074cuda3std3__48in_placeE
	.align		8
        /*0050*/ 	.dword	_ZN40_INTERNAL_fc1bf4ea_4_k_cu_4cbcb820_316074cuda3std6ranges3__45__cpo4swapE
	.align		8
        /*0058*/ 	.dword	_ZN40_INTERNAL_fc1bf4ea_4_k_cu_4cbcb820_316074cuda3std6ranges3__45__cpo9iter_moveE
	.align		8
        /*0060*/ 	.dword	_ZN40_INTERNAL_fc1bf4ea_4_k_cu_4cbcb820_316074cute7productE
	.align		8
        /*0068*/ 	.dword	_ZN40_INTERNAL_fc1bf4ea_4_k_cu_4cbcb820_316074cute1_E
	.align		8
        /*0070*/ 	.dword	$str$25
	.align		8
        /*0078*/ 	.dword	$str$26
	.align		8
        /*0080*/ 	.dword	$str$27
	.align		8
        /*0088*/ 	.dword	$str$28


//--------------------- .text._ZN7cutlass13device_kernelINS_4gemm6kernel13GemmUniversalIN4cute5tupleIJiiiiEEENS1_10collective13CollectiveMmaINS1_35MainloopSm100TmaUmmaWarpSpecializedILi52ELi2ELi4ENS5_IJNS4_1CILi2EEENSA_ILi1EEESC_EEEEENS5_IJNSA_ILi128EEESF_NSA_ILi32EEEEEENS_12float_e4m3_tENS5_IJlSC_lEEESI_SJ_NS4_8TiledMMAINS4_8MMA_AtomIJNS4_10MMA_TraitsINS4_25SM100_MMA_F8F6F4_2x1SM_SSEJSI_SI_fSF_SF_NS4_17integral_constantINS4_4UMMA5MajorELSQ_0EEESR_NSO_INSP_7ScaleInELSS_0EEEST_EEEEEENS4_6LayoutINS5_IJSC_SC_SC_EEENS5_IJNSA_ILi0EEESY_SY_EEEEENS5_IJNS4_10UnderscoreES11_S11_EEEEENS4_18SM100_TMA_2SM_LOADENS4_14ComposedLayoutINS4_7SwizzleILi1ELi4ELi3EEENS4_18smem_ptr_flag_bitsILi8EEENSW_INS5_IJNSA_ILi8EEESG_EEENS5_IJSG_SC_EEEEEEEvNS4_8identityES14_S1E_vS1F_EENS_8epilogue10collective18CollectiveEpilogueINS1H_23Sm100TmaWarpSpecializedILi2ELi2ELi32ELb0ELb0EEEJNS5_IJNSA_ILi64EEESF_SG_EEENS5_IJNSW_IS1M_SC_EENSW_INS5_IJSG_SB_EEENS5_IJSC_S1M_EEEEEEEESI_SJ_SI_SJ_NS1H_6fusion15FusionCallbacksIS1L_NS1T_17LinearCombinationISI_fSI_fLNS_15FloatRoundStyleE2EEES1N_S1S_JEEENS4_5SM1004TMEM4LOAD26SM100_TMEM_LOAD_32dp32b32xENS4_13SM90_TMA_LOADES1E_NS4_39AutoVectorizingCopyWithAssumedAlignmentILi128EEENS4_14SM90_TMA_STOREES1E_S25_S25_EEEvvEEEEvNT_6ParamsE --------------------------
	.section	.text._ZN7cutlass13device_kernelINS_4gemm6kernel13GemmUniversalIN4cute5tupleIJiiiiEEENS1_10collective13CollectiveMmaINS1_35MainloopSm100TmaUmmaWarpSpecializedILi52ELi2ELi4ENS5_IJNS4_1CILi2EEENSA_ILi1EEESC_EEEEENS5_IJNSA_ILi128EEESF_NSA_ILi32EEEEEENS_12float_e4m3_tENS5_IJlSC_lEEESI_SJ_NS4_8TiledMMAINS4_8MMA_AtomIJNS4_10MMA_TraitsINS4_25SM100_MMA_F8F6F4_2x1SM_SSEJSI_SI_fSF_SF_NS4_17integral_constantINS4_4UMMA5MajorELSQ_0EEESR_NSO_INSP_7ScaleInELSS_0EEEST_EEEEEENS4_6LayoutINS5_IJSC_SC_SC_EEENS5_IJNSA_ILi0EEESY_SY_EEEEENS5_IJNS4_10UnderscoreES11_S11_EEEEENS4_18SM100_TMA_2SM_LOADENS4_14ComposedLayoutINS4_7SwizzleILi1ELi4ELi3EEENS4_18smem_ptr_flag_bitsILi8EEENSW_INS5_IJNSA_ILi8EEESG_EEENS5_IJSG_SC_EEEEEEEvNS4_8identityES14_S1E_vS1F_EENS_8epilogue10collective18CollectiveEpilogueINS1H_23Sm100TmaWarpSpecializedILi2ELi2ELi32ELb0ELb0EEEJNS5_IJNSA_ILi64EEESF_SG_EEENS5_IJNSW_IS1M_SC_EENSW_INS5_IJSG_SB_EEENS5_IJSC_S1M_EEEEEEEESI_SJ_SI_SJ_NS1H_6fusion15FusionCallbacksIS1L_NS1T_17LinearCombinationISI_fSI_fLNS_15FloatRoundStyleE2EEES1N_S1S_JEEENS4_5SM1004TMEM4LOAD26SM100_TMEM_LOAD_32dp32b32xENS4_13SM90_TMA_LOADES1E_NS4_39AutoVectorizingCopyWithAssumedAlignmentILi128EEENS4_14SM90_TMA_STOREES1E_S25_S25_EEEvvEEEEvNT_6ParamsE,"ax",@progbits
	.align	128
.text._ZN7cutlass13device_kernelINS_4gemm6kernel13GemmUniversalIN4cute5tupleIJiiiiEEENS1_10collective13CollectiveMmaINS1_35MainloopSm100TmaUmmaWarpSpecializedILi52ELi2ELi4ENS5_IJNS4_1CILi2EEENSA_ILi1EEESC_EEEEENS5_IJNSA_ILi128EEESF_NSA_ILi32EEEEEENS_12float_e4m3_tENS5_IJlSC_lEEESI_SJ_NS4_8TiledMMAINS4_8MMA_AtomIJNS4_10MMA_TraitsINS4_25SM100_MMA_F8F6F4_2x1SM_SSEJSI_SI_fSF_SF_NS4_17integral_constantINS4_4UMMA5MajorELSQ_0EEESR_NSO_INSP_7ScaleInELSS_0EEEST_EEEEEENS4_6LayoutINS5_IJSC_SC_SC_EEENS5_IJNSA_ILi0EEESY_SY_EEEEENS5_IJNS4_10UnderscoreES11_S11_EEEEENS4_18SM100_TMA_2SM_LOADENS4_14ComposedLayoutINS4_7SwizzleILi1ELi4ELi3EEENS4_18smem_ptr_flag_bitsILi8EEENSW_INS5_IJNSA_ILi8EEESG_EEENS5_IJSG_SC_EEEEEEEvNS4_8identityES14_S1E_vS1F_EENS_8epilogue10collective18CollectiveEpilogueINS1H_23Sm100TmaWarpSpecializedILi2ELi2ELi32ELb0ELb0EEEJNS5_IJNSA_ILi64EEESF_SG_EEENS5_IJNSW_IS1M_SC_EENSW_INS5_IJSG_SB_EEENS5_IJSC_S1M_EEEEEEEESI_SJ_SI_SJ_NS1H_6fusion15FusionCallbacksIS1L_NS1T_17LinearCombinationISI_fSI_fLNS_15FloatRoundStyleE2EEES1N_S1S_JEEENS4_5SM1004TMEM4LOAD26SM100_TMEM_LOAD_32dp32b32xENS4_13SM90_TMA_LOADES1E_NS4_39AutoVectorizingCopyWithAssumedAlignmentILi128EEENS4_14SM90_TMA_STOREES1E_S25_S25_EEEvvEEEEvNT_6ParamsE:
        .type           _ZN7cutlass13device_kernelINS_4gemm6kernel13GemmUniversalIN4cute5tupleIJiiiiEEENS1_10collective13CollectiveMmaINS1_35MainloopSm100TmaUmmaWarpSpecializedILi52ELi2ELi4ENS5_IJNS4_1CILi2EEENSA_ILi1EEESC_EEEEENS5_IJNSA_ILi128EEESF_NSA_ILi32EEEEEENS_12float_e4m3_tENS5_IJlSC_lEEESI_SJ_NS4_8TiledMMAINS4_8MMA_AtomIJNS4_10MMA_TraitsINS4_25SM100_MMA_F8F6F4_2x1SM_SSEJSI_SI_fSF_SF_NS4_17integral_constantINS4_4UMMA5MajorELSQ_0EEESR_NSO_INSP_7ScaleInELSS_0EEEST_EEEEEENS4_6LayoutINS5_IJSC_SC_SC_EEENS5_IJNSA_ILi0EEESY_SY_EEEEENS5_IJNS4_10UnderscoreES11_S11_EEEEENS4_18SM100_TMA_2SM_LOADENS4_14ComposedLayoutINS4_7SwizzleILi1ELi4ELi3EEENS4_18smem_ptr_flag_bitsILi8EEENSW_INS5_IJNSA_ILi8EEESG_EEENS5_IJSG_SC_EEEEEEEvNS4_8identityES14_S1E_vS1F_EENS_8epilogue10collective18CollectiveEpilogueINS1H_23Sm100TmaWarpSpecializedILi2ELi2ELi32ELb0ELb0EEEJNS5_IJNSA_ILi64EEESF_SG_EEENS5_IJNSW_IS1M_SC_EENSW_INS5_IJSG_SB_EEENS5_IJSC_S1M_EEEEEEEESI_SJ_SI_SJ_NS1H_6fusion15FusionCallbacksIS1L_NS1T_17LinearCombinationISI_fSI_fLNS_15FloatRoundStyleE2EEES1N_S1S_JEEENS4_5SM1004TMEM4LOAD26SM100_TMEM_LOAD_32dp32b32xENS4_13SM90_TMA_LOADES1E_NS4_39AutoVectorizingCopyWithAssumedAlignmentILi128EEENS4_14SM90_TMA_STOREES1E_S25_S25_EEEvvEEEEvNT_6ParamsE,@function
        .size           _ZN7cutlass13device_kernelINS_4gemm6kernel13GemmUniversalIN4cute5tupleIJiiiiEEENS1_10collective13CollectiveMmaINS1_35MainloopSm100TmaUmmaWarpSpecializedILi52ELi2ELi4ENS5_IJNS4_1CILi2EEENSA_ILi1EEESC_EEEEENS5_IJNSA_ILi128EEESF_NSA_ILi32EEEEEENS_12float_e4m3_tENS5_IJlSC_lEEESI_SJ_NS4_8TiledMMAINS4_8MMA_AtomIJNS4_10MMA_TraitsINS4_25SM100_MMA_F8F6F4_2x1SM_SSEJSI_SI_fSF_SF_NS4_17integral_constantINS4_4UMMA5MajorELSQ_0EEESR_NSO_INSP_7ScaleInELSS_0EEEST_EEEEEENS4_6LayoutINS5_IJSC_SC_SC_EEENS5_IJNSA_ILi0EEESY_SY_EEEEENS5_IJNS4_10UnderscoreES11_S11_EEEEENS4_18SM100_TMA_2SM_LOADENS4_14ComposedLayoutINS4_7SwizzleILi1ELi4ELi3EEENS4_18smem_ptr_flag_bitsILi8EEENSW_INS5_IJNSA_ILi8EEESG_EEENS5_IJSG_SC_EEEEEEEvNS4_8identityES14_S1E_vS1F_EENS_8epilogue10collective18CollectiveEpilogueINS1H_23Sm100TmaWarpSpecializedILi2ELi2ELi32ELb0ELb0EEEJNS5_IJNSA_ILi64EEESF_SG_EEENS5_IJNSW_IS1M_SC_EENSW_INS5_IJSG_SB_EEENS5_IJSC_S1M_EEEEEEEESI_SJ_SI_SJ_NS1H_6fusion15FusionCallbacksIS1L_NS1T_17LinearCombinationISI_fSI_fLNS_15FloatRoundStyleE2EEES1N_S1S_JEEENS4_5SM1004TMEM4LOAD26SM100_TMEM_LOAD_32dp32b32xENS4_13SM90_TMA_LOADES1E_NS4_39AutoVectorizingCopyWithAssumedAlignmentILi128EEENS4_14SM90_TMA_STOREES1E_S25_S25_EEEvvEEEEvNT_6ParamsE,(.L_x_308 - _ZN7cutlass13device_kernelINS_4gemm6kernel13GemmUniversalIN4cute5tupleIJiiiiEEENS1_10collective13CollectiveMmaINS1_35MainloopSm100TmaUmmaWarpSpecializedILi52ELi2ELi4ENS5_IJNS4_1CILi2EEENSA_ILi1EEESC_EEEEENS5_IJNSA_ILi128EEESF_NSA_ILi32EEEEEENS_12float_e4m3_tENS5_IJlSC_lEEESI_SJ_NS4_8TiledMMAINS4_8MMA_AtomIJNS4_10MMA_TraitsINS4_25SM100_MMA_F8F6F4_2x1SM_SSEJSI_SI_fSF_SF_NS4_17integral_constantINS4_4UMMA5MajorELSQ_0EEESR_NSO_INSP_7ScaleInELSS_0EEEST_EEEEEENS4_6LayoutINS5_IJSC_SC_SC_EEENS5_IJNSA_ILi0EEESY_SY_EEEEENS5_IJNS4_10UnderscoreES11_S11_EEEEENS4_18SM100_TMA_2SM_LOADENS4_14ComposedLayoutINS4_7SwizzleILi1ELi4ELi3EEENS4_18smem_ptr_flag_bitsILi8EEENSW_INS5_IJNSA_ILi8EEESG_EEENS5_IJSG_SC_EEEEEEEvNS4_8identityES14_S1E_vS1F_EENS_8epilogue10collective18CollectiveEpilogueINS1H_23Sm100TmaWarpSpecializedILi2ELi2ELi32ELb0ELb0EEEJNS5_IJNSA_ILi64EEESF_SG_EEENS5_IJNSW_IS1M_SC_EENSW_INS5_IJSG_SB_EEENS5_IJSC_S1M_EEEEEEEESI_SJ_SI_SJ_NS1H_6fusion15FusionCallbacksIS1L_NS1T_17LinearCombinationISI_fSI_fLNS_15FloatRoundStyleE2EEES1N_S1S_JEEENS4_5SM1004TMEM4LOAD26SM100_TMEM_LOAD_32dp32b32xENS4_13SM90_TMA_LOADES1E_NS4_39AutoVectorizingCopyWithAssumedAlignmentILi128EEENS4_14SM90_TMA_STOREES1E_S25_S25_EEEvvEEEEvNT_6ParamsE)
        .other          _ZN7cutlass13device_kernelINS_4gemm6kernel13GemmUniversalIN4cute5tupleIJiiiiEEENS1_10collective13CollectiveMmaINS1_35MainloopSm100TmaUmmaWarpSpecializedILi52ELi2ELi4ENS5_IJNS4_1CILi2EEENSA_ILi1EEESC_EEEEENS5_IJNSA_ILi128EEESF_NSA_ILi32EEEEEENS_12float_e4m3_tENS5_IJlSC_lEEESI_SJ_NS4_8TiledMMAINS4_8MMA_AtomIJNS4_10MMA_TraitsINS4_25SM100_MMA_F8F6F4_2x1SM_SSEJSI_SI_fSF_SF_NS4_17integral_constantINS4_4UMMA5MajorELSQ_0EEESR_NSO_INSP_7ScaleInELSS_0EEEST_EEEEEENS4_6LayoutINS5_IJSC_SC_SC_EEENS5_IJNSA_ILi0EEESY_SY_EEEEENS5_IJNS4_10UnderscoreES11_S11_EEEEENS4_18SM100_TMA_2SM_LOADENS4_14ComposedLayoutINS4_7SwizzleILi1ELi4ELi3EEENS4_18smem_ptr_flag_bitsILi8EEENSW_INS5_IJNSA_ILi8EEESG_EEENS5_IJSG_SC_EEEEEEEvNS4_8identityES14_S1E_vS1F_EENS_8epilogue10collective18CollectiveEpilogueINS1H_23Sm100TmaWarpSpecializedILi2ELi2ELi32ELb0ELb0EEEJNS5_IJNSA_ILi64EEESF_SG_EEENS5_IJNSW_IS1M_SC_EENSW_INS5_IJSG_SB_EEENS5_IJSC_S1M_EEEEEEEESI_SJ_SI_SJ_NS1H_6fusion15FusionCallbacksIS1L_NS1T_17LinearCombinationISI_fSI_fLNS_15FloatRoundStyleE2EEES1N_S1S_JEEENS4_5SM1004TMEM4LOAD26SM100_TMEM_LOAD_32dp32b32xENS4_13SM90_TMA_LOADES1E_NS4_39AutoVectorizingCopyWithAssumedAlignmentILi128EEENS4_14SM90_TMA_STOREES1E_S25_S25_EEEvvEEEEvNT_6ParamsE,@"STO_CUDA_ENTRY STV_DEFAULT"
_ZN7cutlass13device_kernelINS_4gemm6kernel13GemmUniversalIN4cute5tupleIJiiiiEEENS1_10collective13CollectiveMmaINS1_35MainloopSm100TmaUmmaWarpSpecializedILi52ELi2ELi4ENS5_IJNS4_1CILi2EEENSA_ILi1EEESC_EEEEENS5_IJNSA_ILi128EEESF_NSA_ILi32EEEEEENS_12float_e4m3_tENS5_IJlSC_lEEESI_SJ_NS4_8TiledMMAINS4_8MMA_AtomIJNS4_10MMA_TraitsINS4_25SM100_MMA_F8F6F4_2x1SM_SSEJSI_SI_fSF_SF_NS4_17integral_constantINS4_4UMMA5MajorELSQ_0EEESR_NSO_INSP_7ScaleInELSS_0EEEST_EEEEEENS4_6LayoutINS5_IJSC_SC_SC_EEENS5_IJNSA_ILi0EEESY_SY_EEEEENS5_IJNS4_10UnderscoreES11_S11_EEEEENS4_18SM100_TMA_2SM_LOADENS4_14ComposedLayoutINS4_7SwizzleILi1ELi4ELi3EEENS4_18smem_ptr_flag_bitsILi8EEENSW_INS5_IJNSA_ILi8EEESG_EEENS5_IJSG_SC_EEEEEEEvNS4_8identityES14_S1E_vS1F_EENS_8epilogue10collective18CollectiveEpilogueINS1H_23Sm100TmaWarpSpecializedILi2ELi2ELi32ELb0ELb0EEEJNS5_IJNSA_ILi64EEESF_SG_EEENS5_IJNSW_IS1M_SC_EENSW_INS5_IJSG_SB_EEENS5_IJSC_S1M_EEEEEEEESI_SJ_SI_SJ_NS1H_6fusion15FusionCallbacksIS1L_NS1T_17LinearCombinationISI_fSI_fLNS_15FloatRoundStyleE2EEES1N_S1S_JEEENS4_5SM1004TMEM4LOAD26SM100_TMEM_LOAD_32dp32b32xENS4_13SM90_TMA_LOADES1E_NS4_39AutoVectorizingCopyWithAssumedAlignmentILi128EEENS4_14SM90_TMA_STOREES1E_S25_S25_EEEvvEEEEvNT_6ParamsE:
[----:B------:R-:W1:Y:S01]  /*0000*/  LDC R1, c[0x0][0x37c] ;  /* 0x0000df00ff017b82 */ /* 0x000e620000000800 */
[----:B------:R-:W2:Y:S01]  /*0010*/  S2R R109, SR_TID.X ;  /* 0x00000000006d7919 */ /* 0x000ea20000002100 */
[----:B------:R-:W3:Y:S06]  /*0020*/  LDCU.64 UR6, c[0x0][0x890] ;  /* 0x00011200ff0677ac */ /* 0x000eec0008000a00 */
[----:B------:R-:W4:Y:S01]  /*0030*/  S2UR UR37, SR_CgaCtaId ;  /* 0x00000000002579c3 */ /* 0x000f220000008800 */
[----:B------:R-:W-:Y:S02]  /*0040*/  PRMT R95, RZ, 0x7610, R95 ;  /* 0x00007610ff5f7816 */ /* 0x000fe4000000005f */
[----:B------:R-:W-:Y:S01]  /*0050*/  ELECT P1, URZ, PT ;  /* 0x0000000000ff782f */ /* 0x000fe20003820000 */
[----:B------:R-:W1:Y:S01]  /*0060*/  LDCU.64 UR46, c[0x0][0x358] ;  /* 0x00006b00ff2e77ac */ /* 0x000e620008000a00 */
[----:B---3--:R-:W-:-:S04]  /*0070*/  UISETP.NE.U32.AND UP0, UPT, UR6, URZ, UPT ;  /* 0x000000ff0600728c */ /* 0x008fc8000bf05070 */
[----:B------:R-:W-:Y:S02]  /*0080*/  UISETP.NE.AND.EX UP0, UPT, UR7, URZ, UPT, UP0 ;  /* 0x000000ff0700728c */ /* 0x000fe4000bf05300 */
[----:B----4-:R-:W-:Y:S02]  /*0090*/  ULOP3.LUT UR5, UR37, 0x1, URZ, 0xc0, !UPT ;  /* 0x0000000125057892 */ /* 0x010fe4000f8ec0ff */
[----:B------:R-:W-:Y:S01]  /*00a0*/  ULOP3.LUT UR4, UR37, 0x1, URZ, 0x3c, !UPT ;  /* 0x0000000125047892 */ /* 0x000fe2000f8e3cff */
[----:B--2---:R-:W-:-:S05]  /*00b0*/  SHF.R.U32.HI R102, RZ, 0x5, R109 ;  /* 0x00000005ff667819 */ /* 0x004fca000001166d */
[----:B------:R-:W2:Y:S02]  /*00c0*/  SHFL.IDX PT, R0, R102, RZ, 0x1f ;  /* 0x00001fff66007589 */ /* 0x000ea400000e0000 */
[----:B--2---:R-:W-:Y:S01]  /*00d0*/  R2UR UR10, R0 ;  /* 0x00000000000a72ca */ /* 0x004fe200000e0000 */
[----:B-1----:R-:W-:-:S14]  /*00e0*/  BRA.U UP0, `(.L_x_0) ;  /* 0x00000001002c7547 */ /* 0x002fdc000b800000 */
[----:B------:R-:W1:Y:S02]  /*00f0*/  LDCU.64 UR8, c[0x0][0x888] ;  /* 0x00011100ff0877ac */ /* 0x000e640008000a00 */
[----:B-1----:R-:W-:-:S04]  /*0100*/  UISETP.NE.U32.AND UP0, UPT, UR8, URZ, UPT ;  /* 0x000000ff0800728c */ /* 0x002fc8000bf05070 */
[----:B------:R-:W-:-:S09]  /*0110*/  UISETP.NE.AND.EX UP0, UPT, UR9, URZ, UPT, UP0 ;  /* 0x000000ff0900728c */ /* 0x000fd2000bf05300 */
[----:B------:R-:W-:Y:S05]  /*0120*/  BRA.U !UP0, `(.L_x_1) ;  /* 0x0000000108107547 */ /* 0x000fea000b800000 */
[----:B------:R-:W1:Y:S02]  /*0130*/  LDC.64 R2, c[0x0][0x888] ;  /* 0x00022200ff027b82 */ /* 0x000e640000000a00 */
[----:B-1----:R1:W5:Y:S01]  /*0140*/  LDG.E R49, desc[UR46][R2.64] ;  /* 0x0000002e02317981 */ /* 0x002362000c1e1900 */
[----:B------:R-:W-:Y:S01]  /*0150*/  HFMA2 R95, -RZ, RZ, 0, 5.9604644775390625e-08 ;  /* 0x00000001ff5f7431 */ /* 0x000fe200000001ff */
[----:B------:R-:W-:Y:S05]  /*0160*/  BRA `(.L_x_0) ;  /* 0x00000000000c7947 */ /* 0x000fea0003800000 */
.L_x_1:
[----:B------:R-:W1:Y:S01]  /*0170*/  LDCU UR8, c[0x0][0x880] ;  /* 0x00011000ff0877ac */ /* 0x000e620008000800 */
[----:B------:R-:W-:Y:S01]  /*0180*/  HFMA2 R95, -RZ, RZ, 0, 5.9604644775390625e-08 ;  /* 0x00000001ff5f7431 */ /* 0x000fe200000001ff */
[----:B-1----:R-:W-:-:S07]  /*0190*/  MOV R49, UR8 ;  /* 0x0000000800317c02 */ /* 0x002fce0008000f00 */
.L_x_0:
[----:B------:R-:W2:Y:S02]  /*01a0*/  LDCU.64 UR8, c[0x0][0x8b0] ;  /* 0x00011600ff0877ac */ /* 0x000ea40008000a00 */
[----:B--2---:R-:W-:-:S04]  /*01b0*/  UISETP.NE.U32.AND UP0, UPT, UR8, URZ, UPT ;  /* 0x000000ff0800728c */ /* 0x004fc8000bf05070 */
[----:B------:R-:W-:-:S09]  /*01c0*/  UISETP.NE.AND.EX UP0, UPT, UR9, URZ, UPT, UP0 ;  /* 0x000000ff0900728c */ /* 0x000fd2000bf05300 */
[----:B------:R-:W-:Y:S05]  /*01d0*/  BRA.U UP0, `(.L_x_2) ;  /* 0x0000000100247547 */ /* 0x000fea000b800000 */
[----:B------:R-:W2:Y:S02]  /*01e0*/  LDCU.64 UR8, c[0x0][0x8a8] ;  /* 0x00011500ff0877ac */ /* 0x000ea40008000a00 */
[----:B--2---:R-:W-:-:S04]  /*01f0*/  UISETP.NE.U32.AND UP0, UPT, UR8, URZ, UPT ;  /* 0x000000ff0800728c */ /* 0x004fc8000bf05070 */
[----:B------:R-:W-:-:S09]  /*0200*/  UISETP.NE.AND.EX UP0, UPT, UR9, URZ, UPT, UP0 ;  /* 0x000000ff0900728c */ /* 0x000fd2000bf05300 */
[----:B------:R-:W-:Y:S05]  /*0210*/  BRA.U !UP0, `(.L_x_3) ;  /* 0x00000001080c7547 */ /* 0x000fea000b800000 */
[----:B------:R-:W2:Y:S02]  /*0220*/  LDC.64 R46, c[0x0][0x8a8] ;  /* 0x00022a00ff2e7b82 */ /* 0x000ea40000000a00 */
[----:B--2---:R2:W5:Y:S01]  /*0230*/  LDG.E R46, desc[UR46][R46.64] ;  /* 0x0000002e2e2e7981 */ /* 0x004562000c1e1900 */
[----:B------:R-:W-:Y:S05]  /*0240*/  BRA `(.L_x_2) ;  /* 0x0000000000087947 */ /* 0x000fea0003800000 */
.L_x_3:
[----:B------:R-:W2:Y:S02]  /*0250*/  LDCU UR8, c[0x0][0x8a0] ;  /* 0x00011400ff0877ac */ /* 0x000ea40008000800 */
[----:B--2---:R-:W-:Y:S02]  /*0260*/  MOV R46, UR8 ;  /* 0x00000008002e7c02 */ /* 0x004fe40008000f00 */
.L_x_2:
[----:B------:R-:W-:Y:S01]  /*0270*/  IMAD.U32 R0, RZ, RZ, UR10 ;  /* 0x0000000aff007e24 */ /* 0x000fe2000f8e00ff */
[----:B------:R-:W-:Y:S04]  /*0280*/  BSSY.RECONVERGENT B0, `(.L_x_4) ;  /* 0x000000c000007945 */ /* 0x000fe80003800200 */
[C---:B------:R-:W-:Y:S02]  /*0290*/  ISETP.NE.OR P2, PT, R0.reuse, 0x1, !P1 ;  /* 0x000000010000780c */ /* 0x040fe40004f45670 */
[----:B------:R-:W-:-:S11]  /*02a0*/  ISETP.NE.OR P0, PT, R0, 0x3, !P1 ;  /* 0x000000030000780c */ /* 0x000fd60004f05670 */
[----:B------:R-:W-:Y:S05]  /*02b0*/  @P2 BRA `(.L_x_5) ;  /* 0x0000000000202947 */ /* 0x000fea0003800000 */
[----:B------:R-:W3:Y:S02]  /*02c0*/  LDCU.64 UR8, c[0x0][0x348] ;  /* 0x00006900ff0877ac */ /* 0x000ee40008000a00 */
[----:B---3--:R-:W-:Y:S02]  /*02d0*/  UIADD3 UR12, UP1, UPT, UR8, 0x80, URZ ;  /* 0x00000080080c7890 */ /* 0x008fe4000ff3e0ff */
[----:B------:R-:W-:Y:S02]  /*02e0*/  UIADD3 UR8, UP0, UPT, UR8, 0x180, URZ ;  /* 0x0000018008087890 */ /* 0x000fe4000ff1e0ff */
[----:B------:R-:W-:Y:S02]  /*02f0*/  UIADD3.X UR13, UPT, UPT, URZ, UR9, URZ, UP1, !UPT ;  /* 0x00000009ff0d7290 */ /* 0x000fe40008ffe4ff */
[----:B------:R-:W-:-:S07]  /*0300*/  UIADD3.X UR9, UPT, UPT, URZ, UR9, URZ, UP0, !UPT ;  /* 0x00000009ff097290 */ /* 0x000fce00087fe4ff */
[----:B------:R3:W-:Y:S02]  /*0310*/  UTMACCTL.PF [UR12] ;  /* 0x000000000c0079b9 */ /* 0x0007e40008040000 */
[----:B------:R3:W-:Y:S02]  /*0320*/  UTMACCTL.PF [UR8] ;  /* 0x00000000080079b9 */ /* 0x0007e40008040000 */
[----:B---3--:R-:W-:Y:S01]  /*0330*/  NOP ;  /* 0x0000000000007918 */ /* 0x008fe20000000000 */
.L_x_5:
[----:B------:R-:W-:Y:S05]  /*0340*/  BSYNC.RECONVERGENT B0 ;  /* 0x0000000000007941 */ /* 0x000fea0003800200 */
.L_x_4:
[----:B------:R-:W-:Y:S04]  /*0350*/  BSSY.RECONVERGENT B0, `(.L_x_6) ;  /* 0x000000a000007945 */ /* 0x000fe80003800200 */
        /* <DEDUP_REMOVED lines=9> */
.L_x_7:
[----:B------:R-:W-:Y:S05]  /*03f0*/  BSYNC.RECONVERGENT B0 ;  /* 0x0000000000007941 */ /* 0x000fea0003800200 */
.L_x_6:
[----:B------:R-:W3:Y:S01]  /*0400*/  LDCU.64 UR8, c[0x0][0x888] ;  /* 0x00011100ff0877ac */ /* 0x000ee20008000a00 */
[----:B------:R-:W-:Y:S02]  /*0410*/  UISETP.EQ.U32.AND UP1, UPT, UR6, URZ, UPT ;  /* 0x000000ff0600728c */ /* 0x000fe4000bf22070 */
[----:B------:R-:W-:Y:S02]  /*0420*/  UPLOP3.LUT UP5, UPT, UPT, UPT, UPT, 0x80, 0x8 ;  /* 0x000000000008789c */ /* 0x000fe40003faf070 */
[----:B---3--:R-:W-:-:S04]  /*0430*/  UISETP.NE.U32.AND UP0, UPT, UR8, URZ, UPT ;  /* 0x000000ff0800728c */ /* 0x008fc8000bf05070 */
[----:B------:R-:W-:-:S04]  /*0440*/  UISETP.NE.AND.EX UP0, UPT, UR9, URZ, UPT, UP0 ;  /* 0x000000ff0900728c */ /* 0x000fc8000bf05300 */
[----:B------:R-:W-:-:S04]  /*0450*/  UISETP.EQ.OR.EX UP2, UPT, UR7, URZ, !UP0, UP1 ;  /* 0x000000ff0700728c */ /* 0x000fc8000c742710 */
[----:B------:R-:W-:-:S05]  /*0460*/  UP2UR UR50, UPR, URZ, 0x4 ;  /* 0x00000004ff327883 */ /* 0x000fca0008000000 */
[----:B------:R-:W-:Y:S07]  /*0470*/  BRA.U !UP2, `(.L_x_8) ;  /* 0x000000010a207547 */ /* 0x000fee000b800000 */
[----:B------:R-:W-:Y:S01]  /*0480*/  UISETP.NE.U32.AND UP2, UPT, UR6, URZ, UPT ;  /* 0x000000ff0600728c */ /* 0x000fe2000bf45070 */
[----:B-----5:R-:W-:Y:S01]  /*0490*/  FSETP.NEU.AND P0, PT, R49, RZ, PT ;  /* 0x000000ff3100720b */ /* 0x020fe20003f0d000 */
[----:B------:R-:W-:Y:S02]  /*04a0*/  USEL UR6, URZ, 0xffffffff, UP0 ;  /* 0xffffffffff067887 */ /* 0x000fe40008000000 */
[----:B------:R-:W-:-:S10]  /*04b0*/  UISETP.NE.AND.EX UP2, UPT, UR7, URZ, UPT, UP2 ;  /* 0x000000ff0700728c */ /* 0x000fd4000bf45320 */
[----:B------:R-:W-:Y:S01]  /*04c0*/  VOTEU.ANY UP1, P0 ;  /* 0x0000000000ff7886 */ /* 0x000fe20000020100 */
[----:B------:R-:W-:-:S04]  /*04d0*/  @!UP2 USEL UR6, URZ, 0xffffffff, UP1 ;  /* 0xffffffffff06a887 */ /* 0x000fc80008800000 */
[----:B------:R-:W-:-:S04]  /*04e0*/  ULOP3.LUT UR6, UR6, 0x1, URZ, 0xc0, !UPT ;  /* 0x0000000106067892 */ /* 0x000fc8000f8ec0ff */
[----:B------:R-:W-:-:S11]  /*04f0*/  UISETP.NE.U32.AND UP5, UPT, UR6, 0x1, UPT ;  /* 0x000000010600788c */ /* 0x000fd6000bfa5070 */
.L_x_8:
[----:B------:R-:W3:Y:S01]  /*0500*/  SHFL.IDX PT, R0, R102, RZ, 0x1f ;  /* 0x00001fff66007589 */ /* 0x000ee200000e0000 */
[----:B------:R-:W-:-:S04]  /*0510*/  UISETP.NE.AND UP1, UPT, UR10, 0x2, UPT ;  /* 0x000000020a00788c */ /* 0x000fc8000bf25270 */
[----:B------:R-:W-:Y:S02]  /*0520*/  UISETP.EQ.AND UP2, UPT, UR5, URZ, !UP1 ;  /* 0x000000ff0500728c */ /* 0x000fe4000cf42270 */
[----:B------:R-:W-:-:S04]  /*0530*/  USEL UR6, URZ, 0x1, UP1 ;  /* 0x00000001ff067887 */ /* 0x000fc80008800000 */
[----:B------:R-:W-:Y:S02]  /*0540*/  PLOP3.LUT P5, PT, P1, PT, UP2, 0x80, 0x8 ;  /* 0x000000000008781c */ /* 0x000fe40000faf028 */
[----:B---3--:R-:W-:-:S13]  /*0550*/  ISETP.NE.AND P0, PT, R0, RZ, PT ;  /* 0x000000ff0000720c */ /* 0x008fda0003f05270 */
[----:B------:R-:W-:Y:S05]  /*0560*/  @P0 BRA `(.L_x_9) ;  /* 0x0000000400d00947 */ /* 0x000fea0003800000 */
[----:B------:R-:W-:Y:S01]  /*0570*/  ELECT P0, URZ, PT ;  /* 0x0000000000ff782f */ /* 0x000fe20003800000 */
[----:B------:R-:W-:-:S12]  /*0580*/  BSSY.RECONVERGENT B0, `(.L_x_9) ;  /* 0x0000072000007945 */ /* 0x000fd80003800200 */
[----:B------:R-:W-:Y:S05]  /*0590*/  @!P0 BRA `(.L_x_10) ;  /* 0x0000000400c08947 */ /* 0x000fea0003800000 */
[----:B------:R-:W-:Y:S01]  /*05a0*/  UMOV UR8, 0x400 ;  /* 0x0000040000087882 */ /* 0x000fe20000000000 */
[----:B------:R-:W-:Y:S01]  /*05b0*/  UMOV UR7, 0x1 ;  /* 0x0000000100077882 */ /* 0x000fe20000000000 */
[----:B------:R-:W-:Y:S02]  /*05c0*/  ULEA UR8, UR37, UR8, 0x18 ;  /* 0x0000000825087291 */ /* 0x000fe4000f8ec0ff */
[----:B------:R-:W-:-:S04]  /*05d0*/  UIADD3 UR12, UPT, UPT, -UR7, 0x100000, URZ ;  /* 0x00100000070c7890 */ /* 0x000fc8000fffe1ff */
[----:B------:R-:W-:Y:S02]  /*05e0*/  USHF.L.U32 UR13, UR12, 0xb, URZ ;  /* 0x0000000b0c0d7899 */ /* 0x000fe400080006ff */
[----:B------:R-:W-:Y:S01]  /*05f0*/  USHF.L.U32 UR12, UR12, 0x1, URZ ;  /* 0x000000010c0c7899 */ /* 0x000fe200080006ff */
[----:B------:R-:W3:Y:S11]  /*0600*/  FENCE.VIEW.ASYNC.S ;  /* 0x00000000000073c6 */ /* 0x000ef60000000000 */
[----:B---3--:R3:W4:Y:S01]  /*0610*/  SYNCS.EXCH.64 URZ, [UR8], UR12 ;  /* 0x0000000c08ff75b2 */ /* 0x0087220008000100 */
[----:B------:R3:W1:Y:S01]  /*0620*/  SYNCS.EXCH.64 URZ, [UR8+0x1a0], UR12 ;  /* 0x0001a00c08ff75b2 */ /* 0x0006620008000100 */
        /* <DEDUP_REMOVED lines=101> */
[----:B------:R3:W1:Y:S02]  /*0c80*/  SYNCS.EXCH.64 URZ, [UR8+0x338], UR12 ;  /* 0x0003380c08ff75b2 */ /* 0x0006640008000100 */
[----:B---34-:R-:W-:Y:S01]  /*0c90*/  NOP ;  /* 0x0000000000007918 */ /* 0x018fe20000000000 */
.L_x_10:
[----:B------:R-:W-:Y:S05]  /*0ca0*/  BSYNC.RECONVERGENT B0 ;  /* 0x0000000000007941 */ /* 0x000fea0003800200 */
.L_x_9:
[----:B------:R-:W3:Y:S01]  /*0cb0*/  SHFL.IDX PT, R0, R102, RZ, 0x1f ;  /* 0x00001fff66007589 */ /* 0x000ee200000e0000 */
[----:B------:R-:W-:Y:S01]  /*0cc0*/  NOP ;  /* 0x0000000000007918 */ /* 0x000fe20000000000 */
[----:B---3--:R-:W-:-:S13]  /*0cd0*/  ISETP.NE.AND P0, PT, R0, 0x1, PT ;  /* 0x000000010000780c */ /* 0x008fda0003f05270 */
[----:B------:R-:W-:Y:S05]  /*0ce0*/  @P0 BRA `(.L_x_11) ;  /* 0x0000000000440947 */ /* 0x000fea0003800000 */
[----:B------:R-:W-:Y:S01]  /*0cf0*/  UMOV UR9, 0x400 ;  /* 0x0000040000097882 */ /* 0x000fe20000000000 */
[----:B------:R-:W-:Y:S01]  /*0d00*/  UMOV UR8, 0x20 ;  /* 0x0000002000087882 */ /* 0x000fe20000000000 */
[----:B------:R-:W-:Y:S01]  /*0d10*/  UMOV UR7, 0x80 ;  /* 0x0000008000077882 */ /* 0x000fe20000000000 */
[----:B------:R-:W-:Y:S02]  /*0d20*/  ULEA UR9, UR37, UR9, 0x18 ;  /* 0x0000000925097291 */ /* 0x000fe4000f8ec0ff */
[----:B------:R-:W-:-:S04]  /*0d30*/  UIADD3 UR12, UPT, UPT, -UR8, 0x100000, URZ ;  /* 0x00100000080c7890 */ /* 0x000fc8000fffe1ff */
[----:B------:R-:W-:Y:S02]  /*0d40*/  USHF.L.U32 UR13, UR12, 0xb, URZ ;  /* 0x0000000b0c0d7899 */ /* 0x000fe400080006ff */
[----:B------:R-:W-:Y:S02]  /*0d50*/  USHF.L.U32 UR12, UR12, 0x1, URZ ;  /* 0x000000010c0c7899 */ /* 0x000fe400080006ff */
[----:B------:R-:W-:-:S04]  /*0d60*/  UIADD3 UR14, UPT, UPT, -UR7, 0x100000, URZ ;  /* 0x00100000070e7890 */ /* 0x000fc8000fffe1ff */
[----:B------:R-:W-:Y:S02]  /*0d70*/  USHF.L.U32 UR15, UR14, 0xb, URZ ;  /* 0x0000000b0e0f7899 */ /* 0x000fe400080006ff */
[----:B------:R-:W-:Y:S01]  /*0d80*/  USHF.L.U32 UR14, UR14, 0x1, URZ ;  /* 0x000000010e0e7899 */ /* 0x000fe200080006ff */
[----:B------:R-:W-:Y:S01]  /*0d90*/  ELECT P0, URZ, PT ;  /* 0x0000000000ff782f */ /* 0x000fe20003800000 */
[----:B------:R-:W3:Y:S02]  /*0da0*/  FENCE.VIEW.ASYNC.S ;  /* 0x00000000000073c6 */ /* 0x000ee40000000000 */
[----:B---3--:R3:W4:Y:S08]  /*0db0*/  SYNCS.EXCH.64 URZ, [UR9+0x340], UR12 ;  /* 0x0003400c09ff75b2 */ /* 0x0087300008000100 */
[----:B------:R3:W1:Y:S01]  /*0dc0*/  SYNCS.EXCH.64 URZ, [UR9+0x350], UR14 ;  /* 0x0003500e09ff75b2 */ /* 0x0006620008000100 */
[----:B------:R3:W1:Y:S01]  /*0dd0*/  SYNCS.EXCH.64 URZ, [UR9+0x348], UR12 ;  /* 0x0003480c09ff75b2 */ /* 0x0006620008000100 */
[----:B------:R3:W1:Y:S01]  /*0de0*/  SYNCS.EXCH.64 URZ, [UR9+0x358], UR14 ;  /* 0x0003580e09ff75b2 */ /* 0x0006620008000100 */
[----:B------:R-:W-:Y:S01]  /*0df0*/  NOP ;  /* 0x0000000000007918 */ /* 0x000fe20000000000 */
.L_x_11:
[----:B------:R-:W2:Y:S01]  /*0e00*/  SHFL.IDX PT, R0, R102, RZ, 0x1f ;  /* 0x00001fff66007589 */ /* 0x000ea200000e0000 */
[----:B------:R-:W-:Y:S01]  /*0e10*/  NOP ;  /* 0x0000000000007918 */ /* 0x000fe20000000000 */
[----:B--2---:R-:W-:-:S13]  /*0e20*/  ISETP.NE.AND P0, PT, R0, 0x3, PT ;  /* 0x000000030000780c */ /* 0x004fda0003f05270 */
[----:B------:R-:W-:Y:S05]  /*0e30*/  @P0 BRA `(.L_x_12) ;  /* 0x00000000002c0947 */ /* 0x000fea0003800000 */
[----:B------:R-:W-:Y:S01]  /*0e40*/  UMOV UR8, 0x400 ;  /* 0x0000040000087882 */ /* 0x000fe20000000000 */
[----:B------:R-:W-:Y:S01]  /*0e50*/  UMOV UR7, 0x20 ;  /* 0x0000002000077882 */ /* 0x000fe20000000000 */
[----:B------:R-:W-:Y:S02]  /*0e60*/  ULEA UR8, UR37, UR8, 0x18 ;  /* 0x0000000825087291 */ /* 0x000fe4000f8ec0ff */
[----:B---3--:R-:W-:-:S04]  /*0e70*/  UIADD3 UR12, UPT, UPT, -UR7, 0x100000, URZ ;  /* 0x00100000070c7890 */ /* 0x008fc8000fffe1ff */
[----:B------:R-:W-:Y:S02]  /*0e80*/  USHF.L.U32 UR13, UR12, 0xb, URZ ;  /* 0x0000000b0c0d7899 */ /* 0x000fe400080006ff */
[----:B------:R-:W-:Y:S01]  /*0e90*/  USHF.L.U32 UR12, UR12, 0x1, URZ ;  /* 0x000000010c0c7899 */ /* 0x000fe200080006ff */
[----:B------:R-:W-:Y:S01]  /*0ea0*/  ELECT P0, URZ, PT ;  /* 0x0000000000ff782f */ /* 0x000fe20003800000 */
[----:B------:R-:W2:Y:S10]  /*0eb0*/  FENCE.VIEW.ASYNC.S ;  /* 0x00000000000073c6 */ /* 0x000eb40000000000 */
[----:B--2---:R2:W3:Y:S01]  /*0ec0*/  SYNCS.EXCH.64 URZ, [UR8+0x360], UR12 ;  /* 0x0003600c08ff75b2 */ /* 0x0044e20008000100 */
[----:B------:R2:W1:Y:S01]  /*0ed0*/  SYNCS.EXCH.64 URZ, [UR8+0x368], UR12 ;  /* 0x0003680c08ff75b2 */ /* 0x0004620008000100 */
[----:B------:R-:W-:Y:S01]  /*0ee0*/  NOP ;  /* 0x0000000000007918 */ /* 0x000fe20000000000 */
.L_x_12:
[----:B------:R-:W4:Y:S01]  /*0ef0*/  SHFL.IDX PT, R0, R102, RZ, 0x1f ;  /* 0x00001fff66007589 */ /* 0x000f2200000e0000 */
[----:B------:R-:W-:Y:S01]  /*0f00*/  NOP ;  /* 0x0000000000007918 */ /* 0x000fe20000000000 */
[----:B----4-:R-:W-:-:S13]  /*0f10*/  ISETP.NE.AND P0, PT, R0, 0x4, PT ;  /* 0x000000040000780c */ /* 0x010fda0003f05270 */
[----:B------:R-:W-:Y:S05]  /*0f20*/  @P0 BRA `(.L_x_13) ;  /* 0x0000000000480947 */ /* 0x000fea0003800000 */
[----:B---3--:R-:W-:Y:S01]  /*0f30*/  UMOV UR9, 0x1e0 ;  /* 0x000001e000097882 */ /* 0x008fe20000000000 */
[----:B--2---:R-:W-:Y:S01]  /*0f40*/  UMOV UR8, 0x400 ;  /* 0x0000040000087882 */ /* 0x004fe20000000000 */
[----:B------:R-:W-:Y:S01]  /*0f50*/  USEL UR9, UR9, 0x1a0, UP5 ;  /* 0x000001a009097887 */ /* 0x000fe2000a800000 */
        /* <DEDUP_REMOVED lines=9> */
[----:B------:R-:W2:Y:S02]  /*0ff0*/  FENCE.VIEW.ASYNC.S ;  /* 0x00000000000073c6 */ /* 0x000ea40000000000 */
[----:B--2---:R4:W2:Y:S08]  /*1000*/  SYNCS.EXCH.64 URZ, [UR8+0x370], UR12 ;  /* 0x0003700c08ff75b2 */ /* 0x0048b00008000100 */
[----:B------:R4:W3:Y:S01]  /*1010*/  SYNCS.EXCH.64 URZ, [UR8+0x380], UR14 ;  /* 0x0003800e08ff75b2 */ /* 0x0008e20008000100 */
[----:B------:R4:W1:Y:S01]  /*1020*/  SYNCS.EXCH.64 URZ, [UR8+0x378], UR12 ;  /* 0x0003780c08ff75b2 */ /* 0x0008620008000100 */
[----:B------:R4:W1:Y:S02]  /*1030*/  SYNCS.EXCH.64 URZ, [UR8+0x388], UR14 ;  /* 0x0003880e08ff75b2 */ /* 0x0008640008000100 */
[----:B----4-:R-:W-:Y:S01]  /*1040*/  NOP ;  /* 0x0000000000007918 */ /* 0x010fe20000000000 */
.L_x_13:
[----:B------:R-:W4:Y:S01]  /*1050*/  SHFL.IDX PT, R0, R102, RZ, 0x1f ;  /* 0x00001fff66007589 */ /* 0x000f2200000e0000 */
[----:B------:R-:W-:Y:S01]  /*1060*/  NOP ;  /* 0x0000000000007918 */ /* 0x000fe20000000000 */
[----:B----4-:R-:W-:-:S13]  /*1070*/  ISETP.NE.AND P0, PT, R0, 0x5, PT ;  /* 0x000000050000780c */ /* 0x010fda0003f05270 */
[----:B------:R-:W-:Y:S05]  /*1080*/  @P0 BRA `(.L_x_14) ;  /* 0x0000000000540947 */ /* 0x000fea0003800000 */
[----:B---3--:R-:W-:Y:S01]  /*1090*/  UMOV UR9, 0x400 ;  /* 0x0000040000097882 */ /* 0x008fe20000000000 */
[----:B--2---:R-:W-:Y:S01]  /*10a0*/  UMOV UR8, 0x1 ;  /* 0x0000000100087882 */ /* 0x004fe20000000000 */
        /* <DEDUP_REMOVED lines=13> */
[----:B------:R4:W1:Y:S01]  /*1180*/  SYNCS.EXCH.64 URZ, [UR9+0x3b8], UR14 ;  /* 0x0003b80e09ff75b2 */ /* 0x0008620008000100 */
[----:B------:R4:W1:Y:S01]  /*1190*/  SYNCS.EXCH.64 URZ, [UR9+0x3a0], UR12 ;  /* 0x0003a00c09ff75b2 */ /* 0x0008620008000100 */
[----:B------:R4:W1:Y:S01]  /*11a0*/  SYNCS.EXCH.64 URZ, [UR9+0x3c0], UR14 ;  /* 0x0003c00e09ff75b2 */ /* 0x0008620008000100 */
[----:B------:R4:W1:Y:S01]  /*11b0*/  SYNCS.EXCH.64 URZ, [UR9+0x3a8], UR12 ;  /* 0x0003a80c09ff75b2 */ /* 0x0008620008000100 */
[----:B------:R4:W1:Y:S02]  /*11c0*/  SYNCS.EXCH.64 URZ, [UR9+0x3c8], UR14 ;  /* 0x0003c80e09ff75b2 */ /* 0x0008640008000100 */
[----:B----4-:R-:W-:Y:S01]  /*11d0*/  NOP ;  /* 0x0000000000007918 */ /* 0x010fe20000000000 */
.L_x_14:
[----:B------:R-:W4:Y:S01]  /*11e0*/  SHFL.IDX PT, R0, R102, RZ, 0x1f ;  /* 0x00001fff66007589 */ /* 0x000f2200000e0000 */
[----:B------:R-:W-:Y:S01]  /*11f0*/  ISETP.NE.OR P1, PT, RZ, UR10, !P1 ;  /* 0x0000000aff007c0c */ /* 0x000fe2000cf25670 */
[----:B------:R-:W-:Y:S01]  /*1200*/  NOP ;  /* 0x0000000000007918 */ /* 0x000fe20000000000 */
[----:B----4-:R-:W-:-:S13]  /*1210*/  ISETP.NE.AND P0, PT, R0, 0x3, PT ;  /* 0x000000030000780c */ /* 0x010fda0003f05270 */
[----:B------:R-:W-:Y:S05]  /*1220*/  @P0 BRA `(.L_x_15) ;  /* 0x0000000000340947 */ /* 0x000fea0003800000 */
[----:B--2---:R-:W-:Y:S01]  /*1230*/  UMOV UR8, 0x400 ;  /* 0x0000040000087882 */ /* 0x004fe20000000000 */
[----:B------:R-:W-:Y:S01]  /*1240*/  UMOV UR7, 0x20 ;  /* 0x0000002000077882 */ /* 0x000fe20000000000 */
[----:B------:R-:W-:Y:S02]  /*1250*/  ULEA UR8, UR37, UR8, 0x18 ;  /* 0x0000000825087291 */ /* 0x000fe4000f8ec0ff */
[----:B---3--:R-:W-:-:S04]  /*1260*/  UIADD3 UR12, UPT, UPT, -UR7, 0x100000, URZ ;  /* 0x00100000070c7890 */ /* 0x008fc8000fffe1ff */
[----:B------:R-:W-:Y:S02]  /*1270*/  USHF.L.U32 UR13, UR12, 0xb, URZ ;  /* 0x0000000b0c0d7899 */ /* 0x000fe400080006ff */
[----:B------:R-:W-:Y:S01]  /*1280*/  USHF.L.U32 UR12, UR12, 0x1, URZ ;  /* 0x000000010c0c7899 */ /* 0x000fe200080006ff */
[----:B------:R-:W-:Y:S01]  /*1290*/  ELECT P0, URZ, PT ;  /* 0x0000000000ff782f */ /* 0x000fe20003800000 */
[----:B------:R-:W2:Y:S10]  /*12a0*/  FENCE.VIEW.ASYNC.S ;  /* 0x00000000000073c6 */ /* 0x000eb40000000000 */
[----:B--2---:R4:W2:Y:S01]  /*12b0*/  SYNCS.EXCH.64 URZ, [UR8+0x3d0], UR12 ;  /* 0x0003d00c08ff75b2 */ /* 0x0048a20008000100 */
[----:B------:R4:W3:Y:S01]  /*12c0*/  SYNCS.EXCH.64 URZ, [UR8+0x3e0], UR12 ;  /* 0x0003e00c08ff75b2 */ /* 0x0008e20008000100 */
[----:B------:R4:W1:Y:S01]  /*12d0*/  SYNCS.EXCH.64 URZ, [UR8+0x3d8], UR12 ;  /* 0x0003d80c08ff75b2 */ /* 0x0008620008000100 */
[----:B------:R4:W1:Y:S02]  /*12e0*/  SYNCS.EXCH.64 URZ, [UR8+0x3e8], UR12 ;  /* 0x0003e80c08ff75b2 */ /* 0x0008640008000100 */
[----:B----4-:R-:W-:Y:S01]  /*12f0*/  NOP ;  /* 0x0000000000007918 */ /* 0x010fe20000000000 */
.L_x_15:
[----:B------:R-:W-:Y:S01]  /*1300*/  VOTEU.ALL UP1, P1 ;  /* 0x0000000000ff7886 */ /* 0x000fe20000820000 */
[----:B--2---:R-:W2:Y:S01]  /*1310*/  LDCU UR8, c[0x0][0x36c] ;  /* 0x00006d80ff0877ac */ /* 0x004ea20008000800 */
[----:B------:R-:W-:Y:S01]  /*1320*/  NOP ;  /* 0x0000000000007918 */ /* 0x000fe20000000000 */
[----:B------:R-:W-:Y:S01]  /*1330*/  LOP3.LUT R10, R109, 0x1f, RZ, 0xc0, !PT ;  /* 0x0000001f6d0a7812 */ /* 0x000fe200078ec0ff */
[----:B---3--:R-:W-:Y:S01]  /*1340*/  UMOV UR12, 0x20 ;  /* 0x00000020000c7882 */ /* 0x008fe20000000000 */
[----:B------:R-:W-:Y:S01]  /*1350*/  @!UP1 UMOV UR7, 0x400 ;  /* 0x0000040000079882 */ /* 0x000fe20000000000 */
[----:B------:R-:W-:-:S04]  /*1360*/  @!UP1 UIADD3 UR12, UPT, UPT, -UR12, 0x100000, URZ ;  /* 0x001000000c0c9890 */ /* 0x000fc8000fffe1ff */
[----:B------:R-:W-:Y:S02]  /*1370*/  @!UP1 USHF.L.U32 UR13, UR12, 0xb, URZ ;  /* 0x0000000b0c0d9899 */ /* 0x000fe400080006ff */
[----:B------:R-:W-:Y:S02]  /*1380*/  @!UP1 USHF.L.U32 UR12, UR12, 0x1, URZ ;  /* 0x000000010c0c9899 */ /* 0x000fe400080006ff */
[----:B------:R-:W-:Y:S01]  /*1390*/  @!UP1 ULEA UR7, UR37, UR7, 0x18 ;  /* 0x0000000725079291 */ /* 0x000fe2000f8ec0ff */
[----:B------:R-:W-:Y:S01]  /*13a0*/  VOTEU.ALL UP1, P1 ;  /* 0x0000000000ff7886 */ /* 0x000fe20000820000 */
[----:B------:R-:W-:Y:S01]  /*13b0*/  UISETP.NE.AND UP4, UPT, UR10, URZ, UPT ;  /* 0x000000ff0a00728c */ /* 0x000fe2000bf85270 */
[----:B------:R-:W3:Y:S09]  /*13c0*/  FENCE.VIEW.ASYNC.S ;  /* 0x00000000000073c6 */ /* 0x000ef20000000000 */
[----:B---3--:R3:W4:Y:S01]  /*13d0*/  @!UP1 SYNCS.EXCH.64 URZ, [UR7+0x3f0], UR12 ;  /* 0x0003f00c07ff95b2 */ /* 0x0087220008000100 */
[----:B--2---:R-:W-:-:S09]  /*13e0*/  UISETP.EQ.U32.AND UP1, UPT, UR8, 0x1, UPT ;  /* 0x000000010800788c */ /* 0x004fd2000bf22070 */
[----:B------:R-:W-:Y:S05]  /*13f0*/  BRA.U !UP1, `(.L_x_16) ;  /* 0x0000000109087547 */ /* 0x000fea000b800000 */
[----:B-1--4-:R-:W-:Y:S01]  /*1400*/  UCGABAR_ARV ;  /* 0x00000000000079c7 */ /* 0x012fe20008000000 */
[----:B------:R-:W-:Y:S05]  /*1410*/  BRA `(.L_x_17) ;  /* 0x0000000000047947 */ /* 0x000fea0003800000 */
.L_x_16:
[----:B-1--4-:R-:W-:Y:S01]  /*1420*/  NOP ;  /* 0x0000000000007918 */ /* 0x012fe20000000000 */
.L_x_17:
[----:B------:R-:W1:Y:S01]  /*1430*/  S2R R11, SR_CTAID.X ;  /* 0x00000000000b7919 */ /* 0x000e620000002500 */
[----:B------:R-:W-:-:S05]  /*1440*/  CS2R.32 R96, SR_CgaSize ;  /* 0x0000000000607805 */ /* 0x000fca0000008a00 */
[----:B------:R-:W-:-:S05]  /*1450*/  IMAD R96, R96, -0xa0, RZ ;  /* 0xffffff6060607824 */ /* 0x000fca00078e02ff */
[----:B------:R-:W-:-:S14]  /*1460*/  R2UR UR8, R96 ;  /* 0x00000000600872ca */ /* 0x000fdc00000e0000 */
[----:B------:R-:W2:Y:S01]  /*1470*/  LDCU UR8, c[0x0][UR8+0x2b0] ;  /* 0x00005600080877ac */ /* 0x000ea20008000800 */
[----:B------:R-:W-:-:S05]  /*1480*/  CS2R.32 R0, SR_CgaSize ;  /* 0x0000000000007805 */ /* 0x000fca0000008a00 */
[----:B------:R-:W-:-:S06]  /*1490*/  IMAD R0, R0, -0xa0, RZ ;  /* 0xffffff6000007824 */ /* 0x000fcc00078e02ff */
[----:B------:R-:W4:Y:S01]  /*14a0*/  LDC R0, c[0x0][R0+0x2a0] ;  /* 0x0000a80000007b82 */ /* 0x000f220000000800 */
[----:B------:R-:W-:Y:S01]  /*14b0*/  PRMT R8, RZ, 0x7610, R8 ;  /* 0x00007610ff087816 */ /* 0x000fe20000000008 */
[----:B------:R-:W2:Y:S01]  /*14c0*/  S2R R20, SR_CTAID.Y ;  /* 0x0000000000147919 */ /* 0x000ea20000002600 */
[----:B------:R-:W-:-:S05]  /*14d0*/  CS2R.32 R96, SR_CgaSize ;  /* 0x0000000000607805 */ /* 0x000fca0000008a00 */
[----:B------:R-:W-:-:S05]  /*14e0*/  IMAD R96, R96, -0xa0, RZ ;  /* 0xffffff6060607824 */ /* 0x000fca00078e02ff */
[----:B---3--:R-:W-:-:S14]  /*14f0*/  R2UR UR7, R96 ;  /* 0x00000000600772ca */ /* 0x008fdc00000e0000 */
[----:B------:R-:W3:Y:S01]  /*1500*/  LDCU UR7, c[0x0][UR7+0x2b4] ;  /* 0x00005680070777ac */ /* 0x000ee20008000800 */
[----:B------:R-:W-:Y:S01]  /*1510*/  UISETP.NE.AND UP2, UPT, UR10, 0x2, UPT ;  /* 0x000000020a00788c */ /* 0x000fe2000bf45270 */
[----:B------:R-:W2:Y:S01]  /*1520*/  LDC R9, c[0x0][0xb24] ;  /* 0x0002c900ff097b82 */ /* 0x000ea20000000800 */
[----:B------:R-:W-:-:S05]  /*1530*/  CS2R.32 R94, SR_CgaSize ;  /* 0x00000000005e7805 */ /* 0x000fca0000008a00 */
[----:B------:R-:W-:-:S06]  /*1540*/  IMAD R94, R94, -0xa0, RZ ;  /* 0xffffff605e5e7824 */ /* 0x000fcc00078e02ff */
[----:B------:R-:W4:Y:S08]  /*1550*/  LDC R94, c[0x0][R94+0x2a4] ;  /* 0x0000a9005e5e7b82 */ /* 0x000f300000000800 */
[----:B------:R-:W4:Y:S01]  /*1560*/  LDC R40, c[0x0][0xb24] ;  /* 0x0002c900ff287b82 */ /* 0x000f220000000800 */
[----:B-1----:R-:W-:Y:S01]  /*1570*/  I2FP.F32.U32 R4, R11 ;  /* 0x0000000b00047245 */ /* 0x002fe20000201000 */
[----:B------:R-:W-:-:S06]  /*1580*/  IMAD.MOV.U32 R21, RZ, RZ, R11 ;  /* 0x000000ffff157224 */ /* 0x000fcc00078e000b */
[----:B------:R-:W1:Y:S01]  /*1590*/  S2UR UR36, SR_CTAID.Z ;  /* 0x00000000002479c3 */ /* 0x000e620000002700 */
[----:B--2---:R-:W-:Y:S02]  /*15a0*/  ISETP.GE.AND P0, PT, R9, 0x1, PT ;  /* 0x000000010900780c */ /* 0x004fe40003f06270 */
[----:B------:R-:W-:Y:S01]  /*15b0*/  I2FP.F32.U32 R2, R20 ;  /* 0x0000001400027245 */ /* 0x000fe20000201000 */
[----:B------:R-:W-:-:S04]  /*15c0*/  FMUL R4, R4, UR8 ;  /* 0x0000000804047c20 */ /* 0x000fc80008400000 */
[----:B---3--:R-:W-:Y:S01]  /*15d0*/  FMUL R2, R2, UR7 ;  /* 0x0000000702027c20 */ /* 0x008fe20008400000 */
[----:B------:R-:W2:Y:S01]  /*15e0*/  F2I.U32.TRUNC.NTZ R96, R4 ;  /* 0x0000000400607305 */ /* 0x000ea2000020f000 */
[----:B------:R-:W3:Y:S07]  /*15f0*/  LDCU UR7, c[0x0][0xb30] ;  /* 0x00016600ff0777ac */ /* 0x000eee0008000800 */
[----:B------:R-:W1:Y:S01]  /*1600*/  F2I.U32.TRUNC.NTZ R3, R2 ;  /* 0x0000000200037305 */ /* 0x000e62000020f000 */
[----:B--2---:R-:W-:-:S04]  /*1610*/  IMAD.MOV R96, RZ, RZ, -R96 ;  /* 0x000000ffff607224 */ /* 0x004fc800078e0a60 */
[----:B----4-:R-:W-:Y:S01]  /*1620*/  IMAD R96, R0, R96, R11 ;  /* 0x0000006000607224 */ /* 0x010fe200078e020b */
[----:B------:R-:W-:Y:S01]  /*1630*/  PRMT R0, RZ, 0x7610, R0 ;  /* 0x00007610ff007816 */ /* 0x000fe20000000000 */
[----:B---3--:R-:W-:Y:S01]  /*1640*/  UISETP.NE.AND UP3, UPT, UR7, 0x1, UPT ;  /* 0x000000010700788c */ /* 0x008fe2000bf65270 */
[----:B-1----:R-:W-:-:S05]  /*1650*/  IADD3 R3, PT, PT, -R3, RZ, RZ ;  /* 0x000000ff03037210 */ /* 0x002fca0007ffe1ff */
[----:B------:R-:W-:Y:S01]  /*1660*/  IMAD R94, R94, R3, R20 ;  /* 0x000000035e5e7224 */ /* 0x000fe200078e0214 */
[----:B------:R-:W-:Y:S06]  /*1670*/  BRA.U UP4, `(.L_x_18) ;  /* 0x0000000104247547 */ /* 0x000fec000b800000 */
[----:B------:R-:W-:Y:S01]  /*1680*/  ISETP.NE.AND P1, PT, R94, RZ, PT ;  /* 0x000000ff5e00720c */ /* 0x000fe20003f25270 */
[----:B------:R-:W-:Y:S01]  /*1690*/  IMAD.MOV.U32 R0, RZ, RZ, 0x3 ;  /* 0x00000003ff007424 */ /* 0x000fe200078e00ff */
[C---:B------:R-:W-:Y:S02]  /*16a0*/  LOP3.LUT R3, R96.reuse, 0xfffffffe, RZ, 0xc0, !PT ;  /* 0xfffffffe60037812 */ /* 0x040fe400078ec0ff */
[----:B------:R-:W-:Y:S02]  /*16b0*/  ISETP.LT.U32.OR P1, PT, R96, 0x2, !P1 ;  /* 0x000000026000780c */ /* 0x000fe40004f21470 */
[----:B------:R-:W-:Y:S02]  /*16c0*/  SHF.L.U32 R0, R0, R3, RZ ;  /* 0x0000000300007219 */ /* 0x000fe400000006ff */
[----:B------:R-:W-:Y:S02]  /*16d0*/  SEL R5, RZ, 0x1, !P1 ;  /* 0x00000001ff057807 */ /* 0x000fe40004800000 */
[----:B------:R-:W-:-:S05]  /*16e0*/  SEL R2, RZ, 0x2, !P1 ;  /* 0x00000002ff027807 */ /* 0x000fca0004800000 */
[----:B------:R-:W-:-:S05]  /*16f0*/  IMAD.IADD R2, R5, 0x1, R2 ;  /* 0x0000000105027824 */ /* 0x000fca00078e0202 */
[----:B------:R-:W-:Y:S02]  /*1700*/  PRMT R8, R2, 0x7610, R8 ;  /* 0x0000761002087816 */ /* 0x000fe40000000008 */
.L_x_18:
[----:B------:R-:W-:Y:S05]  /*1710*/  @!P0 BRA `(.L_x_19) ;  /* 0x0000000000b88947 */ /* 0x000fea0003800000 */
[----:B------:R-:W1:Y:S01]  /*1720*/  LDC.64 R4, c[0x0][0xb18] ;  /* 0x0002c600ff047b82 */ /* 0x000e620000000a00 */
[----:B------:R-:W-:-:S07]  /*1730*/  ISETP.NE.AND P0, PT, R9, 0x1, PT ;  /* 0x000000010900780c */ /* 0x000fce0003f05270 */
[----:B------:R-:W2:Y:S08]  /*1740*/  LDC R14, c[0x0][0xb0c] ;  /* 0x0002c300ff0e7b82 */ /* 0x000eb00000000800 */
[----:B------:R-:W3:Y:S08]  /*1750*/  LDC R13, c[0x0][0x370] ;  /* 0x0000dc00ff0d7b82 */ /* 0x000ef00000000800 */
[----:B------:R-:W4:Y:S01]  /*1760*/  LDC R16, c[0x0][0x374] ;  /* 0x0000dd00ff107b82 */ /* 0x000f220000000800 */
[----:B-1----:R-:W-:-:S07]  /*1770*/  ISETP.NE.AND P1, PT, R4, 0x1, PT ;  /* 0x000000010400780c */ /* 0x002fce0003f25270 */
[----:B------:R-:W3:Y:S01]  /*1780*/  LDC.64 R6, c[0x0][0xb10] ;  /* 0x0002c400ff067b82 */ /* 0x000ee20000000a00 */
[----:B--2---:R-:W-:-:S07]  /*1790*/  ISETP.NE.AND P2, PT, R14, 0x1, PT ;  /* 0x000000010e00780c */ /* 0x004fce0003f45270 */
[----:B------:R-:W1:Y:S08]  /*17a0*/  LDC R12, c[0x0][0xb20] ;  /* 0x0002c800ff0c7b82 */ /* 0x000e700000000800 */
[----:B------:R-:W2:Y:S01]  /*17b0*/  LDC.64 R2, c[0x0][0xb28] ;  /* 0x0002ca00ff027b82 */ /* 0x000ea20000000a00 */
[----:B----4-:R-:W-:-:S04]  /*17c0*/  IMAD.HI.U32 R15, R16, R5, RZ ;  /* 0x00000005100f7227 */ /* 0x010fc800078e00ff */
[----:B------:R-:W-:-:S04]  /*17d0*/  IMAD.HI.U32 R5, R20, R5, RZ ;  /* 0x0000000514057227 */ /* 0x000fc800078e00ff */
[----:B---3--:R-:W-:-:S04]  /*17e0*/  IMAD.HI.U32 R18, R13, R6, RZ ;  /* 0x000000060d127227 */ /* 0x008fc800078e00ff */
[C---:B------:R-:W-:Y:S01]  /*17f0*/  IMAD.HI.U32 R22, R11.reuse, R6, RZ ;  /* 0x000000060b167227 */ /* 0x040fe200078e00ff */
[-C--:B------:R-:W-:Y:S02]  /*1800*/  @P2 SHF.R.U32.HI R13, RZ, R7.reuse, R18 ;  /* 0x00000007ff0d2219 */ /* 0x080fe40000011612 */
[-C--:B-1----:R-:W-:Y:S02]  /*1810*/  @P1 SHF.R.U32.HI R16, RZ, R12.reuse, R15 ;  /* 0x0000000cff101219 */ /* 0x082fe4000001160f */
[----:B------:R-:W-:Y:S02]  /*1820*/  SHF.R.U32.HI R5, RZ, R12, R5 ;  /* 0x0000000cff057219 */ /* 0x000fe40000011605 */
[----:B------:R-:W-:Y:S02]  /*1830*/  SHF.R.U32.HI R22, RZ, R7, R22 ;  /* 0x00000007ff167219 */ /* 0x000fe40000011616 */
[----:B------:R-:W-:Y:S01]  /*1840*/  SEL R5, R20, R5, !P1 ;  /* 0x0000000514057207 */ /* 0x000fe20004800000 */
[----:B--2---:R-:W-:Y:S01]  /*1850*/  IMAD.HI.U32 R18, R16, R2, RZ ;  /* 0x0000000210127227 */ /* 0x004fe200078e00ff */
[----:B------:R-:W-:-:S02]  /*1860*/  SEL R21, R11, R22, !P2 ;  /* 0x000000160b157207 */ /* 0x000fc40005000000 */
[----:B------:R-:W-:Y:S01]  /*1870*/  IADD3 R7, PT, PT, -R5, RZ, RZ ;  /* 0x000000ff05077210 */ /* 0x000fe20007ffe1ff */
[----:B------:R-:W-:Y:S01]  /*1880*/  IMAD.HI.U32 R6, R13, R2, RZ ;  /* 0x000000020d067227 */ /* 0x000fe200078e00ff */
[----:B------:R-:W-:-:S03]  /*1890*/  @P0 SHF.R.U32.HI R16, RZ, R3, R18 ;  /* 0x00000003ff100219 */ /* 0x000fc60000011612 */
[----:B------:R-:W-:Y:S01]  /*18a0*/  IMAD R7, R4, R7, R20 ;  /* 0x0000000704077224 */ /* 0x000fe200078e0214 */
[----:B------:R-:W-:Y:S01]  /*18b0*/  @P0 SHF.R.U32.HI R13, RZ, R3, R6 ;  /* 0x00000003ff0d0219 */ /* 0x000fe20000011606 */
[----:B------:R-:W-:-:S04]  /*18c0*/  IMAD R16, R16, R9, RZ ;  /* 0x0000000910107224 */ /* 0x000fc800078e02ff */
[----:B------:R-:W-:Y:S01]  /*18d0*/  IMAD R6, R13, R9, RZ ;  /* 0x000000090d067224 */ /* 0x000fe200078e02ff */
[----:B------:R-:W-:-:S04]  /*18e0*/  ISETP.GE.AND P1, PT, R5, R16, PT ;  /* 0x000000100500720c */ /* 0x000fc80003f26270 */
[----:B------:R-:W-:Y:S01]  /*18f0*/  ISETP.GE.OR P1, PT, R21, R6, P1 ;  /* 0x000000061500720c */ /* 0x000fe20000f26670 */
[----:B------:R-:W-:-:S05]  /*1900*/  IMAD.HI.U32 R6, R5, R2, RZ ;  /* 0x0000000205067227 */ /* 0x000fca00078e00ff */
[----:B------:R-:W-:-:S04]  /*1910*/  SHF.R.U32.HI R6, RZ, R3, R6 ;  /* 0x00000003ff067219 */ /* 0x000fc80000011606 */
[----:B------:R-:W-:-:S03]  /*1920*/  SEL R6, R5, R6, !P0 ;  /* 0x0000000605067207 */ /* 0x000fc60004000000 */
[----:B------:R-:W-:Y:S01]  /*1930*/  @!P1 IMAD.HI.U32 R12, R21, R2, RZ ;  /* 0x00000002150c9227 */ /* 0x000fe200078e00ff */
[----:B------:R-:W-:-:S04]  /*1940*/  IADD3 R2, PT, PT, -R6, RZ, RZ ;  /* 0x000000ff06027210 */ /* 0x000fc80007ffe1ff */
[----:B------:R-:W-:Y:S01]  /*1950*/  @!P1 SHF.R.U32.HI R12, RZ, R3, R12 ;  /* 0x00000003ff0c9219 */ /* 0x000fe2000001160c */
[----:B------:R-:W-:-:S03]  /*1960*/  IMAD R2, R9, R2, R5 ;  /* 0x0000000209027224 */ /* 0x000fc600078e0205 */
[----:B------:R-:W-:-:S05]  /*1970*/  @!P1 SEL R3, R21, R12, !P0 ;  /* 0x0000000c15039207 */ /* 0x000fca0004000000 */
[--C-:B------:R-:W-:Y:S02]  /*1980*/  @!P1 IMAD.IADD R6, R6, 0x1, -R3.reuse ;  /* 0x0000000106069824 */ /* 0x100fe400078e0a03 */
[----:B------:R-:W-:Y:S01]  /*1990*/  @!P1 IMAD R3, R2, R13, R3 ;  /* 0x0000000d02039224 */ /* 0x000fe200078e0203 */
[----:B------:R-:W-:Y:S01]  /*19a0*/  IADD3 R2, PT, PT, -R21, RZ, RZ ;  /* 0x000000ff15027210 */ /* 0x000fe20007ffe1ff */
[----:B------:R-:W-:Y:S02]  /*19b0*/  @!P1 IMAD R5, R6, R9, R21 ;  /* 0x0000000906059224 */ /* 0x000fe400078e0215 */
[----:B------:R-:W-:Y:S02]  /*19c0*/  @!P1 IMAD.MOV.U32 R21, RZ, RZ, R3 ;  /* 0x000000ffff159224 */ /* 0x000fe400078e0003 */
[----:B------:R-:W-:Y:S02]  /*19d0*/  IMAD R2, R14, R2, R11 ;  /* 0x000000020e027224 */ /* 0x000fe400078e020b */
[----:B------:R-:W-:-:S02]  /*19e0*/  IMAD R20, R5, R4, R7 ;  /* 0x0000000405147224 */ /* 0x000fc400078e0207 */
[----:B------:R-:W-:Y:S02]  /*19f0*/  IMAD R21, R21, R14, R2 ;  /* 0x0000000e15157224 */ /* 0x000fe400078e0202 */
.L_x_19:
[----:B------:R-:W-:Y:S05]  /*1a00*/  BRA.U UP3, `(.L_x_20) ;  /* 0x0000000103407547 */ /* 0x000fea000b800000 */
[----:B------:R-:W1:Y:S08]  /*1a10*/  LDC.64 R4, c[0x0][0xb10] ;  /* 0x0002c400ff047b82 */ /* 0x000e700000000a00 */
[----:B------:R-:W2:Y:S08]  /*1a20*/  LDC.64 R2, c[0x0][0xb18] ;  /* 0x0002c600ff027b82 */ /* 0x000eb00000000a00 */
[----:B------:R-:W3:Y:S08]  /*1a30*/  LDC R6, c[0x0][0xb20] ;  /* 0x0002c800ff067b82 */ /* 0x000ef00000000800 */
[----:B------:R-:W4:Y:S01]  /*1a40*/  LDC R12, c[0x0][0xb0c] ;  /* 0x0002c300ff0c7b82 */ /* 0x000f220000000800 */
[----:B-1----:R-:W-:-:S05]  /*1a50*/  IMAD.HI.U32 R4, R21, R4, RZ ;  /* 0x0000000415047227 */ /* 0x002fca00078e00ff */
[----:B------:R-:W-:Y:S01]  /*1a60*/  SHF.R.U32.HI R4, RZ, R5, R4 ;  /* 0x00000005ff047219 */ /* 0x000fe20000011604 */
[----:B--2---:R-:W-:Y:S01]  /*1a70*/  IMAD.HI.U32 R3, R20, R3, RZ ;  /* 0x0000000314037227 */ /* 0x004fe200078e00ff */
[----:B------:R-:W-:-:S04]  /*1a80*/  ISETP.NE.AND P0, PT, R2, 0x1, PT ;  /* 0x000000010200780c */ /* 0x000fc80003f05270 */
[----:B---3--:R-:W-:-:S04]  /*1a90*/  SHF.R.U32.HI R3, RZ, R6, R3 ;  /* 0x00000006ff037219 */ /* 0x008fc80000011603 */
[----:B------:R-:W-:Y:S02]  /*1aa0*/  SEL R3, R20, R3, !P0 ;  /* 0x0000000314037207 */ /* 0x000fe40004000000 */
[----:B----4-:R-:W-:-:S04]  /*1ab0*/  ISETP.NE.AND P1, PT, R12, 0x1, PT ;  /* 0x000000010c00780c */ /* 0x010fc80003f25270 */
[----:B------:R-:W-:-:S05]  /*1ac0*/  SEL R6, R21, R4, !P1 ;  /* 0x0000000415067207 */ /* 0x000fca0004800000 */
[----:B------:R-:W-:Y:S02]  /*1ad0*/  IMAD.IADD R4, R3, 0x1, -R6 ;  /* 0x0000000103047824 */ /* 0x000fe400078e0a06 */
[----:B------:R-:W-:Y:S02]  /*1ae0*/  IMAD.IADD R3, R6, 0x1, -R3 ;  /* 0x0000000106037824 */ /* 0x000fe400078e0a03 */
[----:B------:R-:W-:Y:S02]  /*1af0*/  IMAD R21, R4, R12, R21 ;  /* 0x0000000c04157224 */ /* 0x000fe400078e0215 */
[----:B------:R-:W-:Y:S02]  /*1b00*/  IMAD R20, R3, R2, R20 ;  /* 0x0000000203147224 */ /* 0x000fe400078e0214 */
.L_x_20:
[----:B------:R-:W-:Y:S05]  /*1b10*/  BRA.U !UP1, `(.L_x_21) ;  /* 0x00000001090c7547 */ /* 0x000fea000b800000 */
[----:B------:R-:W-:Y:S01]  /*1b20*/  UCGABAR_WAIT ;  /* 0x0000000000007dc7 */ /* 0x000fe20008000000 */
[----:B------:R-:W-:Y:S01]  /*1b30*/  CCTL.IVALL ;  /* 0x00000000ff00798f */ /* 0x000fe20002000000 */
[----:B------:R-:W-:Y:S05]  /*1b40*/  BRA `(.L_x_22) ;  /* 0x0000000000047947 */ /* 0x000fea0003800000 */
.L_x_21:
[----:B------:R-:W-:Y:S06]  /*1b50*/  BAR.SYNC.DEFER_BLOCKING 0x0 ;  /* 0x0000000000007b1d */ /* 0x000fec0000010000 */
.L_x_22:
[----:B------:R-:W-:Y:S05]  /*1b60*/  BRA.U UP2, `(.L_x_23) ;  /* 0x0000002d02687547 */ /* 0x000fea000b800000 */
[----:B------:R-:W1:Y:S01]  /*1b70*/  LDCU UR4, c[0x0][0x38c] ;  /* 0x00007180ff0477ac */ /* 0x000e620008000800 */
[----:B------:R-:W2:Y:S01]  /*1b80*/  LDC R9, c[0x0][0x370] ;  /* 0x0000dc00ff097b82 */ /* 0x000ea20000000800 */
[----:B------:R-:W-:Y:S01]  /*1b90*/  IMAD.SHL.U32 R16, R11, 0x40, RZ ;  /* 0x000000400b107824 */ /* 0x000fe200078e00ff */
[----:B------:R-:W-:Y:S01]  /*1ba0*/  PLOP3.LUT P1, PT, PT, PT, UP5, 0x80, 0x8 ;  /* 0x000000000008781c */ /* 0x000fe20003f2f058 */
[----:B------:R-:W-:Y:S01]  /*1bb0*/  HFMA2 R12, -RZ, RZ, 0, 0 ;  /* 0x00000000ff0c7431 */ /* 0x000fe200000001ff */
[----:B------:R-:W-:Y:S01]  /*1bc0*/  UISETP.NE.AND UP1, UPT, UR10, URZ, UPT ;  /* 0x000000ff0a00728c */ /* 0x000fe2000bf25270 */
[----:B------:R-:W-:Y:S01]  /*1bd0*/  ISETP.NE.AND P4, PT, R10, RZ, P5 ;  /* 0x000000ff0a00720c */ /* 0x000fe20002f85270 */
[----:B------:R-:W-:Y:S01]  /*1be0*/  IMAD.MOV.U32 R15, RZ, RZ, 0x1 ;  /* 0x00000001ff0f7424 */ /* 0x000fe200078e00ff */
[----:B------:R-:W-:Y:S01]  /*1bf0*/  PLOP3.LUT P1, PT, P1, PT, PT, 0x8, 0x80 ;  /* 0x000000000080781c */ /* 0x000fe20000f2e170 */
[----:B------:R-:W3:Y:S01]  /*1c00*/  LDC R0, c[0x0][0x374] ;  /* 0x0000dd00ff007b82 */ /* 0x000ee20000000800 */
[----:B------:R-:W-:Y:S01]  /*1c10*/  IMAD.MOV.U32 R14, RZ, RZ, RZ ;  /* 0x000000ffff0e7224 */ /* 0x000fe200078e00ff */
[----:B------:R-:W-:Y:S01]  /*1c20*/  MOV R8, 0x1 ;  /* 0x0000000100087802 */ /* 0x000fe20000000f00 */
[----:B------:R-:W-:Y:S01]  /*1c30*/  IMAD.MOV.U32 R10, RZ, RZ, RZ ;  /* 0x000000ffff0a7224 */ /* 0x000fe200078e00ff */
[----:B------:R-:W-:Y:S01]  /*1c40*/  LOP3.LUT R16, R16, 0x40, RZ, 0xc0, !PT ;  /* 0x0000004010107812 */ /* 0x000fe200078ec0ff */
[----:B------:R-:W4:Y:S01]  /*1c50*/  LDCU.64 UR14, c[0x0][0x348] ;  /* 0x00006900ff0e77ac */ /* 0x000f220008000a00 */
[----:B-1----:R-:W-:-:S02]  /*1c60*/  UIADD3 UR5, UPT, UPT, UR4, 0x1f, URZ ;  /* 0x0000001f04057890 */ /* 0x002fc4000fffe0ff */
[----:B------:R-:W-:Y:S02]  /*1c70*/  USEL UR22, UR6, 0x2, UP1 ;  /* 0x0000000206167887 */ /* 0x000fe40008800000 */
[----:B------:R-:W-:Y:S01]  /*1c80*/  USHF.R.S32.HI UR7, URZ, 0x1f, UR5 ;  /* 0x0000001fff077899 */ /* 0x000fe20008011405 */
[----:B------:R-:W-:-:S03]  /*1c90*/  UMOV UR23, URZ ;  /* 0x000000ff00177c82 */ /* 0x000fc60008000000 */
[----:B------:R-:W-:Y:S02]  /*1ca0*/  ULEA.HI UR7, UR7, UR5, URZ, 0x5 ;  /* 0x0000000507077291 */ /* 0x000fe4000f8f28ff */
[----:B------:R-:W-:Y:S02]  /*1cb0*/  UIADD3 UR5, UPT, UPT, UR4, -0x1, URZ ;  /* 0xffffffff04057890 */ /* 0x000fe4000fffe0ff */
[----:B------:R-:W-:Y:S02]  /*1cc0*/  USHF.R.S32.HI UR7, URZ, 0x5, UR7 ;  /* 0x00000005ff077899 */ /* 0x000fe40008011407 */
[----:B------:R-:W-:Y:S02]  /*1cd0*/  UISETP.GE.U32.AND UP2, UPT, UR5, -0x3f, UPT ;  /* 0xffffffc10500788c */ /* 0x000fe4000bf46070 */
[----:B------:R-:W-:Y:S02]  /*1ce0*/  UISETP.LT.U32.AND UP0, UPT, UR7, 0x34, UPT ;  /* 0x000000340700788c */ /* 0x000fe4000bf01070 */
[----:B------:R-:W-:-:S02]  /*1cf0*/  UIADD3 UR4, UPT, UPT, UR4, 0x3e, URZ ;  /* 0x0000003e04047890 */ /* 0x000fc4000fffe0ff */
[----:B------:R-:W-:-:S04]  /*1d00*/  USEL UR5, UR7, 0x34, UP0 ;  /* 0x0000003407057887 */ /* 0x000fc80008000000 */
[----:B------:R-:W-:Y:S02]  /*1d10*/  UIADD3 UR21, UPT, UPT, UR5, -0x1, URZ ;  /* 0xffffffff05157890 */ /* 0x000fe4000fffe0ff */
[----:B------:R-:W-:Y:S02]  /*1d20*/  @UP2 UIADD3 UR21, UPT, UPT, UR5, URZ, URZ ;  /* 0x000000ff05152290 */ /* 0x000fe4000fffe0ff */
[----:B------:R-:W-:Y:S02]  /*1d30*/  UIADD3 UR24, UPT, UPT, UR7, -UR5, URZ ;  /* 0x8000000507187290 */ /* 0x000fe4000fffe0ff */
[----:B------:R-:W-:Y:S02]  /*1d40*/  UIADD3 UR13, UPT, UPT, UR21, 0x1, URZ ;  /* 0x00000001150d7890 */ /* 0x000fe4000fffe0ff */
[----:B--2-4-:R-:W-:-:S12]  /*1d50*/  UIADD3 UR21, UPT, UPT, -UR21, URZ, URZ ;  /* 0x000000ff15157290 */ /* 0x014fd8000fffe1ff */
.L_x_43:
[----:B------:R-:W-:Y:S01]  /*1d60*/  UISETP.NE.AND UP0, UPT, UR37, URZ, UPT ;  /* 0x000000ff2500728c */ /* 0x000fe2000bf05270 */
[----:B------:R-:W1:Y:S08]  /*1d70*/  S2UR UR37, SR_CgaCtaId ;  /* 0x00000000002579c3 */ /* 0x000e700000008800 */
[----:B------:R-:W-:Y:S05]  /*1d80*/  BRA.U UP0, `(.L_x_24) ;  /* 0x0000000100347547 */ /* 0x000fea000b800000 */
[----:B------:R-:W2:Y:S01]  /*1d90*/  S2R R2, SR_CgaCtaId ;  /* 0x0000000000027919 */ /* 0x000ea20000008800 */
[----:B------:R-:W-:-:S04]  /*1da0*/  MOV R3, 0x400 ;  /* 0x0000040000037802 */ /* 0x000fc80000000f00 */
[----:B--2---:R-:W-:Y:S02]  /*1db0*/  LEA R3, R2, R3, 0x18 ;  /* 0x0000000302037211 */ /* 0x004fe400078ec0ff */
[----:B------:R-:W-:-:S03]  /*1dc0*/  SHF.L.U32 R2, R8, 0x1f, RZ ;  /* 0x0000001f08027819 */ /* 0x000fc600000006ff */
[----:B------:R-:W-:-:S04]  /*1dd0*/  IMAD R3, R10, 0x8, R3 ;  /* 0x000000080a037824 */ /* 0x000fc800078e0203 */
[----:B------:R-:W2:Y:S02]  /*1de0*/  SYNCS.PHASECHK.TRANS64.TRYWAIT P0, [R3+URZ+0x3e0], R2 ;  /* 0x0003e002030075a7 */ /* 0x000ea400080011ff */
[----:B--2---:R-:W-:Y:S05]  /*1df0*/  @!P0 BRA `(.L_x_25) ;  /* 0x0000007800f08947 */ /* 0x004fea0003800000 */
.L_x_172:
[----:B------:R-:W-:Y:S01]  /*1e00*/  VIADD R10, R10, 0x1 ;  /* 0x000000010a0a7836 */ /* 0x000fe20000000000 */
[----:B------:R2:W-:Y:S04]  /*1e10*/  SYNCS.ARRIVE.TRANS64.A1T0 RZ, [R3+URZ+0x3d0], RZ ;  /* 0x0003d0ff03ff79a7 */ /* 0x0005e800081000ff */
[----:B------:R-:W-:-:S04]  /*1e20*/  ISETP.NE.AND P0, PT, R10, 0x2, PT ;  /* 0x000000020a00780c */ /* 0x000fc80003f05270 */
[----:B------:R-:W-:Y:S02]  /*1e30*/  SEL R10, R10, RZ, P0 ;  /* 0x000000ff0a0a7207 */ /* 0x000fe40000000000 */
[----:B--2---:R-:W-:-:S04]  /*1e40*/  SEL R3, RZ, 0x1, P0 ;  /* 0x00000001ff037807 */ /* 0x004fc80000000000 */
[----:B------:R-:W-:-:S07]  /*1e50*/  LOP3.LUT R8, R8, R3, RZ, 0x3c, !PT ;  /* 0x0000000308087212 */ /* 0x000fce00078e3cff */
.L_x_24:
[----:B------:R-:W-:Y:S01]  /*1e60*/  UMOV UR6, 0x400 ;  /* 0x0000040000067882 */ /* 0x000fe20000000000 */
[----:B------:R-:W-:Y:S01]  /*1e70*/  LEA.HI R3, R21, R21, RZ, 0x1 ;  /* 0x0000001515037211 */ /* 0x000fe200078f08ff */
[----:B-1----:R-:W-:Y:S01]  /*1e80*/  ULEA UR6, UR37, UR6, 0x18 ;  /* 0x0000000625067291 */ /* 0x002fe2000f8ec0ff */
[----:B------:R-:W-:Y:S01]  /*1e90*/  SHF.L.U32 R2, R15, 0x1f, RZ ;  /* 0x0000001f0f027819 */ /* 0x000fe200000006ff */
[----:B------:R-:W-:Y:S01]  /*1ea0*/  UISETP.GE.U32.AND UP0, UPT, UR4, 0x3f, UPT ;  /* 0x0000003f0400788c */ /* 0x000fe2000bf06070 */
[C---:B------:R-:W-:Y:S01]  /*1eb0*/  R2UR UR9, R16.reuse ;  /* 0x00000000100972ca */ /* 0x040fe200000e0000 */
[----:B------:R-:W-:Y:S01]  /*1ec0*/  ULEA UR8, UR23, UR6, 0x3 ;  /* 0x0000000617087291 */ /* 0x000fe2000f8e18ff */
[----:B------:R-:W-:Y:S01]  /*1ed0*/  IMAD.SHL.U32 R3, R3, 0x40, RZ ;  /* 0x0000004003037824 */ /* 0x000fe200078e00ff */
[----:B------:R-:W-:Y:S01]  /*1ee0*/  R2UR UR11, R16 ;  /* 0x00000000100b72ca */ /* 0x000fe200000e0000 */
[----:B------:R-:W-:-:S03]  /*1ef0*/  UMOV UR25, URZ ;  /* 0x000000ff00197c82 */ /* 0x000fc60008000000 */
[----:B------:R-:W-:-:S03]  /*1f00*/  R2UR UR35, R3 ;  /* 0x00000000032372ca */ /* 0x000fc600000e0000 */
[----:B------:R1:W2:Y:S01]  /*1f10*/  SYNCS.PHASECHK.TRANS64.TRYWAIT P0, [UR8+0x1a0], R2 ;  /* 0x0001a002ff0075a7 */ /* 0x0002a20008001108 */
[----:B------:R-:W-:-:S09]  /*1f20*/  R2UR UR8, R20 ;  /* 0x00000000140872ca */ /* 0x000fd200000e0000 */
[----:B------:R-:W-:-:S04]  /*1f30*/  ULOP3.LUT UR35, UR9, 0xffffff80, UR35, 0xf8, !UPT ;  /* 0xffffff8009237892 */ /* 0x000fc8000f8ef823 */
[----:B------:R-:W-:Y:S01]  /*1f40*/  ULEA UR11, UR8, UR11, 0x7 ;  /* 0x0000000b080b7291 */ /* 0x000fe2000f8e38ff */
[----:B------:R-:W-:Y:S11]  /*1f50*/  BRA.U !UP0, `(.L_x_26) ;  /* 0x0000000108bc7547 */ /* 0x000ff6000b800000 */
[----:B------:R-:W-:Y:S01]  /*1f60*/  UMOV UR16, UR21 ;  /* 0x0000001500107c82 */ /* 0x000fe20008000000 */
[----:B------:R-:W-:Y:S01]  /*1f70*/  UMOV UR17, UR23 ;  /* 0x0000001700117c82 */ /* 0x000fe20008000000 */
[----:B------:R-:W-:-:S05]  /*1f80*/  UMOV UR34, URZ ;  /* 0x000000ff00227c82 */ /* 0x000fca0008000000 */
.L_x_32:
[----:B------:R-:W-:Y:S01]  /*1f90*/  ULEA UR33, UR17, UR6, 0x3 ;  /* 0x0000000611217291 */ /* 0x000fe2000f8e18ff */
[----:B------:R-:W-:Y:S01]  /*1fa0*/  @P5 MOV R3, 0x2000 ;  /* 0x0000200000035802 */ /* 0x000fe20000000f00 */
[----:B-12-4-:R-:W-:Y:S10]  /*1fb0*/  @P0 BRA `(.L_x_27) ;  /* 0x00000000000c0947 */ /* 0x016ff40003800000 */
[----:B------:R-:W-:-:S04]  /*1fc0*/  SHF.L.U32 R5, R15, 0x1f, RZ ;  /* 0x0000001f0f057819 */ /* 0x000fc800000006ff */
[----:B------:R-:W2:Y:S02]  /*1fd0*/  SYNCS.PHASECHK.TRANS64.TRYWAIT P0, [UR33+0x1a0], R5 ;  /* 0x0001a005ff0075a7 */ /* 0x000ea40008001121 */
[----:B--2---:R-:W-:Y:S05]  /*1fe0*/  @!P0 BRA `(.L_x_28) ;  /* 0x0000007800888947 */ /* 0x004fea0003800000 */
.L_x_27:
[----:B------:R2:W-:Y:S01]  /*1ff0*/  @P5 SYNCS.ARRIVE.TRANS64 RZ, [UR33], R3 ;  /* 0x00000003ffff59a7 */ /* 0x0005e20008000021 */
[----:B------:R-:W-:Y:S02]  /*2000*/  ULOP3.LUT UR8, UR22, 0x2, URZ, 0xfc, !UPT ;  /* 0x0000000216087892 */ /* 0x000fe4000f8efcff */
[----:B------:R-:W-:Y:S02]  /*2010*/  UIADD3 UR16, UPT, UPT, UR16, 0x1, URZ ;  /* 0x0000000110107890 */ /* 0x000fe4000fffe0ff */
[----:B------:R-:W-:Y:S02]  /*2020*/  UISETP.NE.AND UP0, UPT, UR8, 0x2, UPT ;  /* 0x000000020800788c */ /* 0x000fe4000bf05270 */
[----:B------:R-:W-:-:S07]  /*2030*/  UISETP.NE.AND UP2, UPT, UR16, 0x1, UPT ;  /* 0x000000011000788c */ /* 0x000fce000bf45270 */
[----:B------:R-:W-:Y:S05]  /*2040*/  BRA.U UP0, `(.L_x_29) ;  /* 0x0000000100047547 */ /* 0x000fea000b800000 */
[----:B------:R-:W-:Y:S05]  /*2050*/  BPT.TRAP 0x1 ;  /* 0x000000040000795c */ /* 0x000fea0000300000 */
.L_x_29:
[----:B------:R-:W-:Y:S04]  /*2060*/  BSSY.RECONVERGENT B0, `(.L_x_30) ;  /* 0x0000003000007945 */ /* 0x000fe80003800200 */
[----:B------:R-:W-:Y:S05]  /*2070*/  @!P4 BRA `(.L_x_31) ;  /* 0x000000000004c947 */ /* 0x000fea0003800000 */
[----:B------:R-:W-:Y:S05]  /*2080*/  BPT.TRAP 0x1 ;  /* 0x000000040000795c */ /* 0x000fea0000300000 */
.L_x_31:
[----:B------:R-:W-:Y:S05]  /*2090*/  BSYNC.RECONVERGENT B0 ;  /* 0x0000000000007941 */ /* 0x000fea0003800200 */
.L_x_30:
[----:B------:R-:W-:Y:S02]  /*20a0*/  UIADD3 UR23, UPT, UPT, UR17, 0x1, URZ ;  /* 0x0000000111177890 */ /* 0x000fe4000fffe0ff */
[----:B------:R-:W-:Y:S02]  /*20b0*/  UIADD3 UR28, UP1, UPT, UR14, 0x80, URZ ;  /* 0x000000800e1c7890 */ /* 0x000fe4000ff3e0ff */
[----:B------:R-:W-:Y:S02]  /*20c0*/  UISETP.NE.AND UP0, UPT, UR23, 0x34, UPT ;  /* 0x000000341700788c */ /* 0x000fe4000bf05270 */
[----:B------:R-:W-:Y:S02]  /*20d0*/  ULOP3.LUT UR33, UR33, 0xfefffff8, URZ, 0xc0, !UPT ;  /* 0xfefffff821217892 */ /* 0x000fe4000f8ec0ff */
[----:B------:R-:W-:Y:S02]  /*20e0*/  USEL UR9, URZ, 0x1, UP0 ;  /* 0x00000001ff097887 */ /* 0x000fe40008000000 */
[----:B------:R-:W-:-:S02]  /*20f0*/  USEL UR23, UR23, URZ, UP0 ;  /* 0x000000ff17177287 */ /* 0x000fc40008000000 */
[----:B------:R-:W-:Y:S02]  /*2100*/  UIADD3 UR26, UP0, UPT, UR14, 0x180, URZ ;  /* 0x000001800e1a7890 */ /* 0x000fe4000ff1e0ff */
[----:B------:R-:W-:Y:S01]  /*2110*/  ULEA UR8, UR23, UR6, 0x3 ;  /* 0x0000000617087291 */ /* 0x000fe2000f8e18ff */
[----:B------:R-:W-:Y:S01]  /*2120*/  LOP3.LUT R15, R15, UR9, RZ, 0x3c, !PT ;  /* 0x000000090f0f7c12 */ /* 0x000fe2000f8e3cff */
[----:B------:R-:W-:Y:S02]  /*2130*/  UIADD3.X UR29, UPT, UPT, URZ, UR15, URZ, UP1, !UPT ;  /* 0x0000000fff1d7290 */ /* 0x000fe40008ffe4ff */
[----:B------:R-:W-:Y:S01]  /*2140*/  UIADD3.X UR27, UPT, UPT, URZ, UR15, URZ, UP0, !UPT ;  /* 0x0000000fff1b7290 */ /* 0x000fe200087fe4ff */
[----:B-1----:R-:W-:Y:S01]  /*2150*/  SHF.L.U32 R2, R15, 0x1f, RZ ;  /* 0x0000001f0f027819 */ /* 0x002fe200000006ff */
[----:B------:R-:W-:Y:S01]  /*2160*/  UMOV UR18, 0x0 ;  /* 0x0000000000127882 */ /* 0x000fe20000000000 */
[----:B------:R-:W-:Y:S01]  /*2170*/  UMOV UR19, 0x10000000 ;  /* 0x1000000000137882 */ /* 0x000fe20000000000 */
[----:B------:R-:W-:Y:S01]  /*2180*/  UMOV UR10, UR34 ;  /* 0x00000022000a7c82 */ /* 0x000fe20008000000 */
[----:B------:R4:W1:Y:S01]  /*2190*/  SYNCS.PHASECHK.TRANS64.TRYWAIT P0, [UR8+0x1a0], R2 ;  /* 0x0001a002ff0075a7 */ /* 0x0008620008001108 */
[----:B------:R-:W-:Y:S01]  /*21a0*/  ULEA UR8, UR17, UR6, 0xb ;  /* 0x0000000611087291 */ /* 0x000fe2000f8e58ff */
[----:B------:R-:W-:Y:S01]  /*21b0*/  UMOV UR12, UR36 ;  /* 0x00000024000c7c82 */ /* 0x000fe20008000000 */
[----:B------:R-:W-:-:S02]  /*21c0*/  UMOV UR9, UR33 ;  /* 0x0000002100097c82 */ /* 0x000fc40008000000 */
[----:B------:R-:W-:Y:S02]  /*21d0*/  UIADD3 UR32, UPT, UPT, UR8, 0x4600, URZ ;  /* 0x0000460008207890 */ /* 0x000fe4000fffe0ff */
[----:B------:R-:W-:Y:S01]  /*21e0*/  UIADD3 UR8, UPT, UPT, UR8, 0x1e600, URZ ;  /* 0x0001e60008087890 */ /* 0x000fe2000fffe0ff */
[----:B------:R-:W-:Y:S01]  /*21f0*/  UMOV UR25, UR13 ;  /* 0x0000000d00197c82 */ /* 0x000fe20008000000 */
[----:B------:R-:W-:-:S05]  /*2200*/  UMOV UR17, UR23 ;  /* 0x0000001700117c82 */ /* 0x000fca0008000000 */
[----:B------:R2:W-:Y:S02]  /*2210*/  UTMALDG.3D.2CTA [UR32], [UR28], desc[UR18] ;  /* 0x000012201c0075b4 */ /* 0x0005e40008211000 */
[----:B------:R4:W-:Y:S01]  /*2220*/  UTMALDG.3D.2CTA [UR8], [UR26], desc[UR18] ;  /* 0x000012081a0075b4 */ /* 0x0009e20008211000 */
[----:B--2---:R-:W-:Y:S01]  /*2230*/  UIADD3 UR34, UPT, UPT, UR34, 0x20, URZ ;  /* 0x0000002022227890 */ /* 0x004fe2000fffe0ff */
[----:B------:R-:W-:Y:S11]  /*2240*/  BRA.U UP2, `(.L_x_32) ;  /* 0xfffffffd02507547 */ /* 0x000ff6000b83ffff */
.L_x_26:
[----:B----4-:R-:W-:Y:S01]  /*2250*/  ULEA UR8, UR23, UR6, 0x3 ;  /* 0x0000000617087291 */ /* 0x010fe2000f8e18ff */
[----:B-1----:R-:W-:Y:S01]  /*2260*/  SHF.L.U32 R2, R15, 0x1f, RZ ;  /* 0x0000001f0f027819 */ /* 0x002fe200000006ff */
[----:B------:R-:W-:Y:S01]  /*2270*/  @!P1 SYNCS.ARRIVE.TRANS64.A1T0 RZ, [UR6+0x368], RZ ;  /* 0x000368ffffff99a7 */ /* 0x000fe20008100006 */
[----:B------:R-:W-:-:S06]  /*2280*/  UISETP.GT.AND UP0, UPT, UR7, UR5, UPT ;  /* 0x000000050700728c */ /* 0x000fcc000bf04270 */
[----:B--2---:R1:W2:Y:S03]  /*2290*/  SYNCS.PHASECHK.TRANS64.TRYWAIT P0, [UR8+0x1a0], R2 ;  /* 0x0001a002ff0075a7 */ /* 0x0042a60008001108 */
[----:B------:R-:W-:Y:S05]  /*22a0*/  BRA.U !UP0, `(.L_x_33) ;  /* 0x0000000108bc7547 */ /* 0x000fea000b800000 */
[----:B------:R-:W-:Y:S01]  /*22b0*/  UIADD3 UR26, UPT, UPT, UR24, UR25, URZ ;  /* 0x00000019181a7290 */ /* 0x000fe2000fffe0ff */
[----:B------:R-:W-:-:S11]  /*22c0*/  UMOV UR27, UR23 ;  /* 0x00000017001b7c82 */ /* 0x000fd60008000000 */
.L_x_39:
[----:B------:R-:W-:Y:S01]  /*22d0*/  ULEA UR17, UR27, UR6, 0x3 ;  /* 0x000000061b117291 */ /* 0x000fe2000f8e18ff */
[----:B--2---:R-:W-:Y:S01]  /*22e0*/  @P5 MOV R3, 0x2000 ;  /* 0x0000200000035802 */ /* 0x004fe20000000f00 */
[----:B-12---:R-:W-:Y:S10]  /*22f0*/  @P0 BRA `(.L_x_34) ;  /* 0x00000000000c0947 */ /* 0x006ff40003800000 */
[----:B------:R-:W-:-:S04]  /*2300*/  SHF.L.U32 R5, R15, 0x1f, RZ ;  /* 0x0000001f0f057819 */ /* 0x000fc800000006ff */
[----:B------:R-:W2:Y:S02]  /*2310*/  SYNCS.PHASECHK.TRANS64.TRYWAIT P0, [UR17+0x1a0], R5 ;  /* 0x0001a005ff0075a7 */ /* 0x000ea40008001111 */
[----:B--2---:R-:W-:Y:S05]  /*2320*/  @!P0 BRA `(.L_x_35) ;  /* 0x0000007400d08947 */ /* 0x004fea0003800000 */
.L_x_34:
[----:B------:R2:W-:Y:S01]  /*2330*/  @P5 SYNCS.ARRIVE.TRANS64 RZ, [UR17], R3 ;  /* 0x00000003ffff59a7 */ /* 0x0005e20008000011 */
[----:B------:R-:W-:-:S04]  /*2340*/  ULOP3.LUT UR8, UR22, 0x2, URZ, 0xfc, !UPT ;  /* 0x0000000216087892 */ /* 0x000fc8000f8efcff */
[----:B------:R-:W-:-:S09]  /*2350*/  UISETP.NE.AND UP0, UPT, UR8, 0x2, UPT ;  /* 0x000000020800788c */ /* 0x000fd2000bf05270 */
[----:B------:R-:W-:Y:S05]  /*2360*/  BRA.U UP0, `(.L_x_36) ;  /* 0x0000000100047547 */ /* 0x000fea000b800000 */
[----:B------:R-:W-:Y:S05]  /*2370*/  BPT.TRAP 0x1 ;  /* 0x000000040000795c */ /* 0x000fea0000300000 */
.L_x_36:
[----:B------:R-:W-:Y:S04]  /*2380*/  BSSY.RECONVERGENT B0, `(.L_x_37) ;  /* 0x0000003000007945 */ /* 0x000fe80003800200 */
[----:B------:R-:W-:Y:S05]  /*2390*/  @!P4 BRA `(.L_x_38) ;  /* 0x000000000004c947 */ /* 0x000fea0003800000 */
[----:B------:R-:W-:Y:S05]  /*23a0*/  BPT.TRAP 0x1 ;  /* 0x000000040000795c */ /* 0x000fea0000300000 */
.L_x_38:
[----:B------:R-:W-:Y:S05]  /*23b0*/  BSYNC.RECONVERGENT B0 ;  /* 0x0000000000007941 */ /* 0x000fea0003800200 */
.L_x_37:
[----:B------:R-:W-:Y:S02]  /*23c0*/  UIADD3 UR23, UPT, UPT, UR27, 0x1, URZ ;  /* 0x000000011b177890 */ /* 0x000fe4000fffe0ff */
[----:B------:R-:W-:Y:S02]  /*23d0*/  UIADD3 UR32, UP1, UPT, UR14, 0x80, URZ ;  /* 0x000000800e207890 */ /* 0x000fe4000ff3e0ff */
[----:B------:R-:W-:Y:S02]  /*23e0*/  UISETP.NE.AND UP0, UPT, UR23, 0x34, UPT ;  /* 0x000000341700788c */ /* 0x000fe4000bf05270 */
[----:B------:R-:W-:Y:S02]  /*23f0*/  USHF.L.U32 UR18, UR25, 0x5, URZ ;  /* 0x0000000519127899 */ /* 0x000fe400080006ff */
[----:B------:R-:W-:Y:S02]  /*2400*/  USEL UR9, URZ, 0x1, UP0 ;  /* 0x00000001ff097887 */ /* 0x000fe40008000000 */
[----:B------:R-:W-:-:S02]  /*2410*/  USEL UR23, UR23, URZ, UP0 ;  /* 0x000000ff17177287 */ /* 0x000fc40008000000 */
[----:B------:R-:W-:Y:S02]  /*2420*/  UIADD3 UR30, UP0, UPT, UR14, 0x180, URZ ;  /* 0x000001800e1e7890 */ /* 0x000fe4000ff1e0ff */
[----:B------:R-:W-:Y:S01]  /*2430*/  ULEA UR8, UR23, UR6, 0x3 ;  /* 0x0000000617087291 */ /* 0x000fe2000f8e18ff */
[----:B------:R-:W-:Y:S01]  /*2440*/  LOP3.LUT R15, R15, UR9, RZ, 0x3c, !PT ;  /* 0x000000090f0f7c12 */ /* 0x000fe2000f8e3cff */
[----:B------:R-:W-:Y:S02]  /*2450*/  ULOP3.LUT UR17, UR17, 0xfefffff8, URZ, 0xc0, !UPT ;  /* 0xfefffff811117892 */ /* 0x000fe4000f8ec0ff */
[----:B------:R-:W-:Y:S01]  /*2460*/  UIADD3.X UR33, UPT, UPT, URZ, UR15, URZ, UP1, !UPT ;  /* 0x0000000fff217290 */ /* 0x000fe20008ffe4ff */
[----:B-1----:R-:W-:Y:S01]  /*2470*/  SHF.L.U32 R2, R15, 0x1f, RZ ;  /* 0x0000001f0f027819 */ /* 0x002fe200000006ff */
[----:B------:R-:W-:Y:S01]  /*2480*/  UIADD3.X UR31, UPT, UPT, URZ, UR15, URZ, UP0, !UPT ;  /* 0x0000000fff1f7290 */ /* 0x000fe200087fe4ff */
[----:B------:R-:W-:Y:S02]  /*2490*/  UMOV UR28, 0x0 ;  /* 0x00000000001c7882 */ /* 0x000fe40000000000 */
[----:B------:R4:W1:Y:S01]  /*24a0*/  SYNCS.PHASECHK.TRANS64.TRYWAIT P0, [UR8+0x1a0], R2 ;  /* 0x0001a002ff0075a7 */ /* 0x0008620008001108 */
[----:B------:R-:W-:Y:S01]  /*24b0*/  ULEA UR8, UR27, UR6, 0xb ;  /* 0x000000061b087291 */ /* 0x000fe2000f8e58ff */
[----:B------:R-:W-:Y:S01]  /*24c0*/  UMOV UR29, 0x10000000 ;  /* 0x10000000001d7882 */ /* 0x000fe20000000000 */
[----:B------:R-:W-:-:S02]  /*24d0*/  UMOV UR19, UR35 ;  /* 0x0000002300137c82 */ /* 0x000fc40008000000 */
[----:B------:R-:W-:Y:S02]  /*24e0*/  UIADD3 UR16, UPT, UPT, UR8, 0x4600, URZ ;  /* 0x0000460008107890 */ /* 0x000fe4000fffe0ff */
[----:B------:R-:W-:Y:S01]  /*24f0*/  UIADD3 UR8, UPT, UPT, UR8, 0x1e600, URZ ;  /* 0x0001e60008087890 */ /* 0x000fe2000fffe0ff */
[----:B------:R-:W-:Y:S01]  /*2500*/  UMOV UR20, UR36 ;  /* 0x0000002400147c82 */ /* 0x000fe20008000000 */
[----:B------:R-:W-:Y:S01]  /*2510*/  UMOV UR12, UR36 ;  /* 0x00000024000c7c82 */ /* 0x000fe20008000000 */
[----:B------:R-:W-:Y:S01]  /*2520*/  UMOV UR9, UR17 ;  /* 0x0000001100097c82 */ /* 0x000fe20008000000 */
[----:B------:R-:W-:Y:S01]  /*2530*/  UMOV UR10, UR18 ;  /* 0x00000012000a7c82 */ /* 0x000fe20008000000 */
[----:B------:R-:W-:Y:S02]  /*2540*/  UIADD3 UR25, UPT, UPT, UR25, 0x1, URZ ;  /* 0x0000000119197890 */ /* 0x000fe4000fffe0ff */
[----:B------:R4:W-:Y:S01]  /*2550*/  UTMALDG.3D.2CTA [UR16], [UR32], desc[UR28] ;  /* 0x00001c10200075b4 */ /* 0x0009e20008211000 */
[----:B------:R-:W-:Y:S01]  /*2560*/  UMOV UR27, UR23 ;  /* 0x00000017001b7c82 */ /* 0x000fe20008000000 */
[----:B------:R-:W-:Y:S01]  /*2570*/  UISETP.NE.AND UP0, UPT, UR25, UR26, UPT ;  /* 0x0000001a1900728c */ /* 0x000fe2000bf05270 */
[----:B------:R4:W-:Y:S08]  /*2580*/  UTMALDG.3D.2CTA [UR8], [UR30], desc[UR28] ;  /* 0x00001c081e0075b4 */ /* 0x0009f00008211000 */
[----:B----4-:R-:W-:Y:S05]  /*2590*/  BRA.U UP0, `(.L_x_39) ;  /* 0xfffffffd004c7547 */ /* 0x010fea000b83ffff */
.L_x_33:
[----:B-1----:R-:W-:Y:S01]  /*25a0*/  LEA R2, R14, UR6, 0x3 ;  /* 0x000000060e027c11 */ /* 0x002fe2000f8e18ff */
[----:B------:R-:W-:Y:S01]  /*25b0*/  NOP ;  /* 0x0000000000007918 */ /* 0x000fe20000000000 */
[----:B--2---:R-:W-:Y:S02]  /*25c0*/  SHF.L.U32 R3, R12, 0x1f, RZ ;  /* 0x0000001f0c037819 */ /* 0x004fe400000006ff */
[----:B------:R-:W-:Y:S02]  /*25d0*/  LEA R4, R14, UR6, 0x4 ;  /* 0x000000060e047c11 */ /* 0x000fe4000f8e20ff */
[----:B------:R-:W1:Y:S02]  /*25e0*/  SYNCS.PHASECHK.TRANS64.TRYWAIT P0, [R2+URZ+0x370], R3 ;  /* 0x00037003020075a7 */ /* 0x000e6400080011ff */
[----:B-1----:R-:W-:Y:S05]  /*25f0*/  @!P0 BRA `(.L_x_40) ;  /* 0x0000007400348947 */ /* 0x002fea0003800000 */
.L_x_175:
[----:B------:R-:W2:Y:S01]  /*2600*/  LDS.128 R4, [R4+0x400] ;  /* 0x0004000004047984 */ /* 0x000ea20000000c00 */
[----:B------:R-:W-:Y:S01]  /*2610*/  ISETP.GE.AND P0, PT, R40, 0x1, PT ;  /* 0x000000012800780c */ /* 0x000fe20003f06270 */
[----:B-1----:R-:W-:Y:S01]  /*2620*/  VIADD R2, R2, 0x380 ;  /* 0x0000038002027836 */ /* 0x002fe20000000000 */
[----:B------:R-:W-:Y:S01]  /*2630*/  @!PT LDS RZ, [RZ] ;  /* 0x00000000fffff984 */ /* 0x000fe20000000800 */
[----:B------:R-:W-:Y:S01]  /*2640*/  @!PT LDS RZ, [RZ] ;  /* 0x00000000fffff984 */ /* 0x000fe20000000800 */
[----:B------:R-:W-:Y:S01]  /*2650*/  @!PT LDS RZ, [RZ] ;  /* 0x00000000fffff984 */ /* 0x000fe20000000800 */
[----:B------:R-:W-:Y:S01]  /*2660*/  @!PT LDS RZ, [RZ] ;  /* 0x00000000fffff984 */ /* 0x000fe20000000800 */
[----:B------:R1:W-:Y:S06]  /*2670*/  MEMBAR.ALL.CTA ;  /* 0x0000000000007992 */ /* 0x0003ec0000008000 */
[----:B-1----:R-:W1:Y:S01]  /*2680*/  FENCE.VIEW.ASYNC.S ;  /* 0x00000000000073c6 */ /* 0x002e620000000000 */
[----:B------:R-:W-:-:S04]  /*2690*/  PRMT R2, RZ, 0x654, R2 ;  /* 0x00000654ff027816 */ /* 0x000fc80000000002 */
[----:B-1----:R1:W-:Y:S01]  /*26a0*/  SYNCS.ARRIVE.TRANS64.RED.A1T0 RZ, [R2+URZ], RZ ;  /* 0x000000ff02ff79a7 */ /* 0x0023e200081004ff */
[----:B--2---:R-:W-:-:S13]  /*26b0*/  LOP3.LUT P2, RZ, R6, 0x1, RZ, 0xc0, !PT ;  /* 0x0000000106ff7812 */ /* 0x004fda000784c0ff */
[----:B------:R-:W-:Y:S01]  /*26c0*/  @P2 SHF.R.U32.HI R3, RZ, 0x10, R5 ;  /* 0x00000010ff032819 */ /* 0x000fe20000011605 */
[----:B------:R-:W-:Y:S01]  /*26d0*/  VOTEU.ANY UP0, P2 ;  /* 0x0000000000ff7886 */ /* 0x000fe20001000100 */
[----:B------:R-:W-:Y:S02]  /*26e0*/  @P2 MOV R13, R4 ;  /* 0x00000004000d2202 */ /* 0x000fe40000000f00 */
[----:B------:R-:W-:Y:S02]  /*26f0*/  @P2 R2UR.BROADCAST UR8, R3 ;  /* 0x00000000030822ca */ /* 0x000fe400008e0000 */
[----:B------:R-:W-:-:S11]  /*2700*/  @P2 LOP3.LUT R11, R5, 0xffff, RZ, 0xc0, !PT ;  /* 0x0000ffff050b2812 */ /* 0x000fd600078ec0ff */
[----:B------:R-:W-:Y:S01]  /*2710*/  @UP0 UMOV UR36, UR8 ;  /* 0x0000000800240c82 */ /* 0x000fe20008000000 */
[----:B-1----:R-:W-:Y:S05]  /*2720*/  @!P0 BRA `(.L_x_41) ;  /* 0x0000000000b88947 */ /* 0x002fea0003800000 */
[----:B------:R-:W3:Y:S01]  /*2730*/  LDC.64 R4, c[0x0][0xb18] ;  /* 0x0002c600ff047b82 */ /* 0x000ee20000000a00 */
[----:B------:R-:W-:-:S07]  /*2740*/  ISETP.NE.AND P3, PT, R40, 0x1, PT ;  /* 0x000000012800780c */ /* 0x000fce0003f65270 */
[----:B------:R-:W1:Y:S08]  /*2750*/  LDC.64 R6, c[0x0][0xb10] ;  /* 0x0002c400ff067b82 */ /* 0x000e700000000a00 */
[----:B------:R-:W2:Y:S08]  /*2760*/  LDC R17, c[0x0][0xb20] ;  /* 0x0002c800ff117b82 */ /* 0x000eb00000000800 */
[----:B------:R-:W4:Y:S01]  /*2770*/  LDC R18, c[0x0][0xb0c] ;  /* 0x0002c300ff127b82 */ /* 0x000f220000000800 */
[----:B---3--:R-:W-:Y:S01]  /*2780*/  IMAD.HI.U32 R22, R0, R5, RZ ;  /* 0x0000000500167227 */ /* 0x008fe200078e00ff */
[----:B------:R-:W-:-:S06]  /*2790*/  ISETP.NE.AND P0, PT, R4, 0x1, PT ;  /* 0x000000010400780c */ /* 0x000fcc0003f05270 */
[----:B------:R-:W3:Y:S01]  /*27a0*/  LDC.64 R2, c[0x0][0xb28] ;  /* 0x0002ca00ff027b82 */ /* 0x000ee20000000a00 */
[----:B-1----:R-:W-:-:S04]  /*27b0*/  IMAD.HI.U32 R20, R9, R6, RZ ;  /* 0x0000000609147227 */ /* 0x002fc800078e00ff */
[----:B------:R-:W-:Y:S01]  /*27c0*/  IMAD.HI.U32 R24, R13, R6, RZ ;  /* 0x000000060d187227 */ /* 0x000fe200078e00ff */
[----:B------:R-:W-:Y:S02]  /*27d0*/  SHF.R.U32.HI R20, RZ, R7, R20 ;  /* 0x00000007ff147219 */ /* 0x000fe40000011614 */
[----:B--2---:R-:W-:Y:S01]  /*27e0*/  SHF.R.U32.HI R19, RZ, R17, R22 ;  /* 0x00000011ff137219 */ /* 0x004fe20000011616 */
[----:B------:R-:W-:Y:S01]  /*27f0*/  IMAD.HI.U32 R22, R11, R5, RZ ;  /* 0x000000050b167227 */ /* 0x000fe200078e00ff */
[----:B------:R-:W-:Y:S02]  /*2800*/  SHF.R.U32.HI R24, RZ, R7, R24 ;  /* 0x00000007ff187219 */ /* 0x000fe40000011618 */
[----:B------:R-:W-:Y:S02]  /*2810*/  SEL R19, R0, R19, !P0 ;  /* 0x0000001300137207 */ /* 0x000fe40004000000 */
[----:B------:R-:W-:Y:S02]  /*2820*/  SHF.R.U32.HI R22, RZ, R17, R22 ;  /* 0x00000011ff167219 */ /* 0x000fe40000011616 */
[----:B----4-:R-:W-:-:S02]  /*2830*/  ISETP.NE.AND P1, PT, R18, 0x1, PT ;  /* 0x000000011200780c */ /* 0x010fc40003f25270 */
[----:B------:R-:W-:Y:S02]  /*2840*/  SEL R5, R11, R22, !P0 ;  /* 0x000000160b057207 */ /* 0x000fe40004000000 */
[----:B------:R-:W-:Y:S02]  /*2850*/  SEL R21, R9, R20, !P1 ;  /* 0x0000001409157207 */ /* 0x000fe40004800000 */
[----:B------:R-:W-:Y:S01]  /*2860*/  SEL R7, R13, R24, !P1 ;  /* 0x000000180d077207 */ /* 0x000fe20004800000 */
[----:B---3--:R-:W-:Y:S01]  /*2870*/  IMAD.HI.U32 R20, R19, R2, RZ ;  /* 0x0000000213147227 */ /* 0x008fe200078e00ff */
[----:B------:R-:W-:-:S03]  /*2880*/  IADD3 R17, PT, PT, -R5, RZ, RZ ;  /* 0x000000ff05117210 */ /* 0x000fc60007ffe1ff */
        /* <DEDUP_REMOVED lines=11> */
[----:B------:R-:W-:-:S04]  /*2940*/  @!P0 IMAD.HI.U32 R20, R7, R2, RZ ;  /* 0x0000000207148227 */ /* 0x000fc800078e00ff */
[----:B------:R-:W-:Y:S01]  /*2950*/  IMAD.MOV R2, RZ, RZ, -R6 ;  /* 0x000000ffff027224 */ /* 0x000fe200078e0a06 */
[----:B------:R-:W-:-:S03]  /*2960*/  @!P0 SHF.R.U32.HI R20, RZ, R3, R20 ;  /* 0x00000003ff148219 */ /* 0x000fc60000011614 */
[----:B------:R-:W-:Y:S01]  /*2970*/  IMAD R2, R40, R2, R5 ;  /* 0x0000000228027224 */ /* 0x000fe200078e0205 */
        /* <DEDUP_REMOVED lines=9> */
.L_x_41:
[----:B------:R-:W1:Y:S02]  /*2a10*/  LDCU UR8, c[0x0][0xb30] ;  /* 0x00016600ff0877ac */ /* 0x000e640008000800 */
[----:B-1----:R-:W-:-:S09]  /*2a20*/  UISETP.NE.AND UP0, UPT, UR8, 0x1, UPT ;  /* 0x000000010800788c */ /* 0x002fd2000bf05270 */
[----:B------:R-:W-:Y:S05]  /*2a30*/  BRA.U UP0, `(.L_x_42) ;  /* 0x0000000100407547 */ /* 0x000fea000b800000 */
[----:B------:R-:W1:Y:S08]  /*2a40*/  LDC.64 R4, c[0x0][0xb10] ;  /* 0x0002c400ff047b82 */ /* 0x000e700000000a00 */
[----:B------:R-:W2:Y:S08]  /*2a50*/  LDC.64 R2, c[0x0][0xb18] ;  /* 0x0002c600ff027b82 */ /* 0x000eb00000000a00 */
[----:B------:R-:W4:Y:S08]  /*2a60*/  LDC R6, c[0x0][0xb20] ;  /* 0x0002c800ff067b82 */ /* 0x000f300000000800 */
[----:B------:R-:W3:Y:S01]  /*2a70*/  LDC R18, c[0x0][0xb0c] ;  /* 0x0002c300ff127b82 */ /* 0x000ee20000000800 */
[----:B-1----:R-:W-:-:S05]  /*2a80*/  IMAD.HI.U32 R4, R13, R4, RZ ;  /* 0x000000040d047227 */ /* 0x002fca00078e00ff */
[----:B------:R-:W-:Y:S01]  /*2a90*/  SHF.R.U32.HI R4, RZ, R5, R4 ;  /* 0x00000005ff047219 */ /* 0x000fe20000011604 */
[----:B--2---:R-:W-:Y:S01]  /*2aa0*/  IMAD.HI.U32 R3, R11, R3, RZ ;  /* 0x000000030b037227 */ /* 0x004fe200078e00ff */
[----:B------:R-:W-:-:S04]  /*2ab0*/  ISETP.NE.AND P0, PT, R2, 0x1, PT ;  /* 0x000000010200780c */ /* 0x000fc80003f05270 */
[----:B----4-:R-:W-:-:S04]  /*2ac0*/  SHF.R.U32.HI R6, RZ, R6, R3 ;  /* 0x00000006ff067219 */ /* 0x010fc80000011603 */
[----:B------:R-:W-:Y:S02]  /*2ad0*/  SEL R3, R11, R6, !P0 ;  /* 0x000000060b037207 */ /* 0x000fe40004000000 */
[----:B---3--:R-:W-:-:S04]  /*2ae0*/  ISETP.NE.AND P1, PT, R18, 0x1, PT ;  /* 0x000000011200780c */ /* 0x008fc80003f25270 */
[----:B------:R-:W-:-:S05]  /*2af0*/  SEL R4, R13, R4, !P1 ;  /* 0x000000040d047207 */ /* 0x000fca0004800000 */
[----:B------:R-:W-:Y:S02]  /*2b00*/  IMAD.IADD R5, R3, 0x1, -R4 ;  /* 0x0000000103057824 */ /* 0x000fe400078e0a04 */
[----:B------:R-:W-:Y:S02]  /*2b10*/  IMAD.IADD R3, R4, 0x1, -R3 ;  /* 0x0000000104037824 */ /* 0x000fe400078e0a03 */
[----:B------:R-:W-:Y:S02]  /*2b20*/  IMAD R13, R5, R18, R13 ;  /* 0x00000012050d7224 */ /* 0x000fe400078e020d */
[----:B------:R-:W-:-:S07]  /*2b30*/  IMAD R11, R3, R2, R11 ;  /* 0x00000002030b7224 */ /* 0x000fce00078e020b */
.L_x_42:
[----:B------:R-:W-:Y:S01]  /*2b40*/  VIADD R14, R14, 0x1 ;  /* 0x000000010e0e7836 */ /* 0x000fe20000000000 */
[----:B------:R-:W-:Y:S01]  /*2b50*/  PLOP3.LUT P1, PT, PT, PT, PT, 0x80, 0x8 ;  /* 0x000000000008781c */ /* 0x000fe20003f2f070 */
[----:B------:R-:W-:Y:S02]  /*2b60*/  IMAD.IADD R21, R13, 0x1, R96 ;  /* 0x000000010d157824 */ /* 0x000fe400078e0260 */
[----:B------:R-:W-:Y:S01]  /*2b70*/  IMAD.IADD R20, R11, 0x1, R94 ;  /* 0x000000010b147824 */ /* 0x000fe200078e025e */
[----:B------:R-:W-:-:S04]  /*2b80*/  ISETP.NE.AND P0, PT, R14, 0x2, PT ;  /* 0x000000020e00780c */ /* 0x000fc80003f05270 */
[----:B------:R-:W-:Y:S02]  /*2b90*/  SEL R3, RZ, 0x1, P0 ;  /* 0x00000001ff037807 */ /* 0x000fe40000000000 */
[----:B------:R-:W-:Y:S02]  /*2ba0*/  SEL R14, R14, RZ, P0 ;  /* 0x000000ff0e0e7207 */ /* 0x000fe40000000000 */
[----:B------:R-:W-:Y:S01]  /*2bb0*/  LOP3.LUT R12, R12, R3, RZ, 0x3c, !PT ;  /* 0x000000030c0c7212 */ /* 0x000fe200078e3cff */
[----:B------:R-:W-:Y:S06]  /*2bc0*/  @P2 BRA `(.L_x_43) ;  /* 0xfffffff000642947 */ /* 0x000fec000383ffff */
[----:B------:R-:W-:Y:S01]  /*2bd0*/  UIADD3 UR6, UPT, UPT, UR6, 0x1a0, URZ ;  /* 0x000001a006067890 */ /* 0x000fe2000fffe0ff */
[----:B------:R-:W-:-:S03]  /*2be0*/  SHF.L.U32 R3, R15, 0x1f, RZ ;  /* 0x0000001f0f037819 */ /* 0x000fc600000006ff */
[----:B------:R-:W-:-:S09]  /*2bf0*/  ULEA UR4, UR23, UR6, 0x3 ;  /* 0x0000000617047291 */ /* 0x000fd2000f8e18ff */
[----:B------:R-:W1:Y:S02]  /*2c00*/  SYNCS.PHASECHK.TRANS64.TRYWAIT P0, [UR4], R3 ;  /* 0x00000003ff0075a7 */ /* 0x000e640008001104 */
[----:B-1----:R-:W-:Y:S05]  /*2c10*/  @!P0 BRA `(.L_x_44) ;  /* 0x0000006c00c08947 */ /* 0x002fea0003800000 */
.L_x_177:
[----:B------:R-:W-:-:S04]  /*2c20*/  UIADD3 UR5, UPT, UPT, UR23, 0x1, URZ ;  /* 0x0000000117057890 */ /* 0x000fc8000fffe0ff */
[----:B------:R-:W-:-:S04]  /*2c30*/  UISETP.NE.AND UP0, UPT, UR5, 0x34, UPT ;  /* 0x000000340500788c */ /* 0x000fc8000bf05270 */
[----:B------:R-:W-:Y:S02]  /*2c40*/  USEL UR7, URZ, 0x1, UP0 ;  /* 0x00000001ff077887 */ /* 0x000fe40008000000 */
[----:B------:R-:W-:-:S04]  /*2c50*/  USEL UR5, UR5, URZ, UP0 ;  /* 0x000000ff05057287 */ /* 0x000fc80008000000 */
[----:B------:R-:W-:Y:S01]  /*2c60*/  ULEA UR4, UR5, UR6, 0x3 ;  /* 0x0000000605047291 */ /* 0x000fe2000f8e18ff */
[----:B------:R-:W-:-:S04]  /*2c70*/  LOP3.LUT R2, R15, UR7, RZ, 0x3c, !PT ;  /* 0x000000070f027c12 */ /* 0x000fc8000f8e3cff */
[----:B-1----:R-:W-:-:S04]  /*2c80*/  SHF.L.U32 R3, R2, 0x1f, RZ ;  /* 0x0000001f02037819 */ /* 0x002fc800000006ff */
[----:B------:R-:W1:Y:S02]  /*2c90*/  SYNCS.PHASECHK.TRANS64.TRYWAIT P0, [UR4], R3 ;  /* 0x00000003ff0075a7 */ /* 0x000e640008001104 */
[----:B-1----:R-:W-:Y:S05]  /*2ca0*/  @!P0 BRA `(.L_x_45) ;  /* 0x0000006c00b48947 */ /* 0x002fea0003800000 */
.L_x_179:
        /* <DEDUP_REMOVED lines=9> */
.L_x_181:
        /* <DEDUP_REMOVED lines=9> */
.L_x_183:
        /* <DEDUP_REMOVED lines=9> */
.L_x_185:
        /* <DEDUP_REMOVED lines=9> */
.L_x_187:
        /* <DEDUP_REMOVED lines=9> */
.L_x_189:
        /* <DEDUP_REMOVED lines=9> */
.L_x_191:
        /* <DEDUP_REMOVED lines=9> */
.L_x_193:
        /* <DEDUP_REMOVED lines=9> */
.L_x_195:
        /* <DEDUP_REMOVED lines=9> */
.L_x_197:
        /* <DEDUP_REMOVED lines=9> */
.L_x_199:
        /* <DEDUP_REMOVED lines=9> */
.L_x_201:
        /* <DEDUP_REMOVED lines=9> */
.L_x_203:
        /* <DEDUP_REMOVED lines=9> */
.L_x_205:
        /* <DEDUP_REMOVED lines=9> */
.L_x_207:
        /* <DEDUP_REMOVED lines=9> */
.L_x_209:
        /* <DEDUP_REMOVED lines=9> */
.L_x_211:
        /* <DEDUP_REMOVED lines=9> */
.L_x_213:
        /* <DEDUP_REMOVED lines=9> */
.L_x_215:
        /* <DEDUP_REMOVED lines=9> */
.L_x_217:
        /* <DEDUP_REMOVED lines=9> */
.L_x_219:
        /* <DEDUP_REMOVED lines=9> */
.L_x_221:
        /* <DEDUP_REMOVED lines=9> */
.L_x_223:
        /* <DEDUP_REMOVED lines=9> */
.L_x_225:
        /* <DEDUP_REMOVED lines=9> */
.L_x_227:
        /* <DEDUP_REMOVED lines=9> */
.L_x_229:
        /* <DEDUP_REMOVED lines=9> */
.L_x_231:
        /* <DEDUP_REMOVED lines=9> */
.L_x_233:
        /* <DEDUP_REMOVED lines=9> */
.L_x_235:
        /* <DEDUP_REMOVED lines=9> */
.L_x_237:
        /* <DEDUP_REMOVED lines=9> */
.L_x_239:
        /* <DEDUP_REMOVED lines=9> */
.L_x_241:
        /* <DEDUP_REMOVED lines=9> */
.L_x_243:
        /* <DEDUP_REMOVED lines=9> */
.L_x_245:
        /* <DEDUP_REMOVED lines=9> */
.L_x_247:
        /* <DEDUP_REMOVED lines=9> */
.L_x_249:
        /* <DEDUP_REMOVED lines=9> */
.L_x_251:
        /* <DEDUP_REMOVED lines=9> */
.L_x_253:
        /* <DEDUP_REMOVED lines=9> */
.L_x_255:
        /* <DEDUP_REMOVED lines=9> */
.L_x_257:
        /* <DEDUP_REMOVED lines=9> */
.L_x_259:
        /* <DEDUP_REMOVED lines=9> */
.L_x_261:
        /* <DEDUP_REMOVED lines=9> */
.L_x_263:
        /* <DEDUP_REMOVED lines=9> */
.L_x_265:
        /* <DEDUP_REMOVED lines=9> */
.L_x_267:
        /* <DEDUP_REMOVED lines=9> */
.L_x_269:
        /* <DEDUP_REMOVED lines=9> */
.L_x_271:
        /* <DEDUP_REMOVED lines=9> */
.L_x_273:
        /* <DEDUP_REMOVED lines=9> */
.L_x_275:
        /* <DEDUP_REMOVED lines=9> */
.L_x_277:
[----:B------:R-:W-:-:S04]  /*4840*/  UIADD3 UR5, UPT, UPT, UR5, 0x1, URZ ;  /* 0x0000000105057890 */ /* 0x000fc8000fffe0ff */
[----:B------:R-:W-:-:S04]  /*4850*/  UISETP.NE.AND UP0, UPT, UR5, 0x34, UPT ;  /* 0x000000340500788c */ /* 0x000fc8000bf05270 */
[----:B------:R-:W-:Y:S02]  /*4860*/  USEL UR4, URZ, 0x1, UP0 ;  /* 0x00000001ff047887 */ /* 0x000fe40008000000 */
[----:B------:R-:W-:-:S04]  /*4870*/  USEL UR5, UR5, URZ, UP0 ;  /* 0x000000ff05057287 */ /* 0x000fc80008000000 */
[----:B------:R-:W-:Y:S01]  /*4880*/  ULEA UR5, UR5, UR6, 0x3 ;  /* 0x0000000605057291 */ /* 0x000fe2000f8e18ff */
[----:B-1----:R-:W-:-:S04]  /*4890*/  LOP3.LUT R3, R2, UR4, RZ, 0x3c, !PT ;  /* 0x0000000402037c12 */ /* 0x002fc8000f8e3cff */
[----:B------:R-:W-:Y:S01]  /*48a0*/  SHF.L.U32 R3, R3, 0x1f, RZ ;  /* 0x0000001f03037819 */ /* 0x000fe200000006ff */
[----:B---3--:R-:W-:-:S07]  /*48b0*/  IMAD.U32 R0, RZ, RZ, UR5 ;  /* 0x00000005ff007e24 */ /* 0x008fce000f8e00ff */
.L_x_95:
[----:B-1----:R1:W2:Y:S02]  /*48c0*/  SYNCS.PHASECHK.TRANS64.TRYWAIT P0, [R0+URZ], R3 ;  /* 0x00000003000075a7 */ /* 0x0022a400080011ff */
[----:B--2---:R-:W-:Y:S05]  /*48d0*/  @!P0 NANOSLEEP.SYNCS 0x989680 ;  /* 0x009896800000895d */ /* 0x004fea0003900000 */
[----:B------:R-:W2:Y:S02]  /*48e0*/  @!P0 SYNCS.PHASECHK.TRANS64 P0, [R0+URZ], R3 ;  /* 0x00000003000085a7 */ /* 0x000ea400080010ff */
[----:B--2---:R-:W-:Y:S05]  /*48f0*/  @P0 EXIT ;  /* 0x000000000000094d */ /* 0x004fea0003800000 */
[----:B------:R-:W-:Y:S05]  /*4900*/  BRA `(.L_x_95) ;  /* 0xfffffffc00ec7947 */ /* 0x000fea000383ffff */
.L_x_23:
[----:B------:R-:W-:-:S04]  /*4910*/  UISETP.NE.AND UP1, UPT, UR37, URZ, UPT ;  /* 0x000000ff2500728c */ /* 0x000fc8000bf25270 */
[----:B------:R-:W-:-:S09]  /*4920*/  UISETP.NE.OR UP1, UPT, UR10, 0x1, UP1 ;  /* 0x000000010a00788c */ /* 0x000fd20008f25670 */
[----:B------:R-:W-:Y:S05]  /*4930*/  BRA.U UP1, `(.L_x_96) ;  /* 0x00000005014c7547 */ /* 0x000fea000b800000 */
[----:B------:R-:W-:Y:S01]  /*4940*/  HFMA2 R11, -RZ, RZ, 0, 0 ;  /* 0x00000000ff0b7431 */ /* 0x000fe200000001ff */
[----:B------:R-:W-:Y:S01]  /*4950*/  ISETP.GE.U32.AND P2, PT, R10, 0x2, PT ;  /* 0x000000020a00780c */ /* 0x000fe20003f46070 */
[----:B------:R-:W-:Y:S01]  /*4960*/  IMAD.MOV.U32 R12, RZ, RZ, 0x1 ;  /* 0x00000001ff0c7424 */ /* 0x000fe200078e00ff */
[----:B------:R-:W-:Y:S01]  /*4970*/  CS2R R8, SRZ ;  /* 0x0000000000087805 */ /* 0x000fe2000001ff00 */
[----:B------:R-:W-:Y:S01]  /*4980*/  IMAD.MOV.U32 R3, RZ, RZ, RZ ;  /* 0x000000ffff037224 */ /* 0x000fe200078e00ff */
[----:B------:R-:W-:Y:S01]  /*4990*/  UMOV UR4, 0x400 ;  /* 0x0000040000047882 */ /* 0x000fe20000000000 */
[----:B------:R-:W-:Y:S01]  /*49a0*/  UMOV UR6, URZ ;  /* 0x000000ff00067c82 */ /* 0x000fe20008000000 */
[----:B------:R-:W-:-:S12]  /*49b0*/  ULEA UR37, UR37, UR4, 0x18 ;  /* 0x0000000425257291 */ /* 0x000fd8000f8ec0ff */
.L_x_100:
[----:B------:R-:W-:Y:S02]  /*49c0*/  LEA R0, R3, UR37, 0x3 ;  /* 0x0000002503007c11 */ /* 0x000fe4000f8e18ff */
[----:B------:R-:W-:-:S03]  /*49d0*/  SHF.L.U32 R5, R8, 0x1f, RZ ;  /* 0x0000001f08057819 */ /* 0x000fc600000006ff */
[----:B------:R-:W-:Y:S01]  /*49e0*/  VIADD R4, R0, 0x3e0 ;  /* 0x000003e000047836 */ /* 0x000fe20000000000 */
[----:B------:R-:W1:Y:S02]  /*49f0*/  SYNCS.PHASECHK.TRANS64.TRYWAIT P0, [R0+URZ+0x3d0], R5 ;  /* 0x0003d005000075a7 */ /* 0x000e6400080011ff */
[----:B-1----:R-:W-:Y:S05]  /*4a00*/  @!P0 BRA `(.L_x_97) ;  /* 0x00000064000c8947 */ /* 0x002fea0003800000 */
.L_x_278:
[----:B------:R-:W-:Y:S01]  /*4a10*/  ULEA UR5, UR6, UR37, 0x3 ;  /* 0x0000002506057291 */ /* 0x000fe2000f8e18ff */
[----:B------:R-:W-:Y:S01]  /*4a20*/  PRMT R4, RZ, 0x654, R4 ;  /* 0x00000654ff047816 */ /* 0x000fe20000000004 */
[----:B-1----:R-:W-:Y:S01]  /*4a30*/  @!P2 IMAD.MOV.U32 R5, RZ, RZ, 0x10 ;  /* 0x00000010ff05a424 */ /* 0x002fe200078e00ff */
[----:B------:R-:W-:Y:S01]  /*4a40*/  SHF.L.U32 R7, R12, 0x1f, RZ ;  /* 0x0000001f0c077819 */ /* 0x000fe200000006ff */
[----:B------:R-:W-:Y:S01]  /*4a50*/  UIADD3 UR4, UPT, UPT, UR5, 0x370, URZ ;  /* 0x0000037005047890 */ /* 0x000fe2000fffe0ff */
[----:B------:R1:W-:Y:S05]  /*4a60*/  SYNCS.ARRIVE.TRANS64.RED.A1T0 RZ, [R4+URZ], RZ ;  /* 0x000000ff04ff79a7 */ /* 0x0003ea00081004ff */
[----:B------:R-:W-:Y:S01]  /*4a70*/  IMAD.U32 R13, RZ, RZ, UR4 ;  /* 0x00000004ff0d7e24 */ /* 0x000fe2000f8e00ff */
[----:B------:R-:W2:Y:S04]  /*4a80*/  SYNCS.PHASECHK.TRANS64.TRYWAIT P0, [UR5+0x380], R7 ;  /* 0x00038007ff0075a7 */ /* 0x000ea80008001105 */
[----:B------:R-:W-:Y:S01]  /*4a90*/  PRMT R13, R10, 0x654, R13 ;  /* 0x000006540a0d7816 */ /* 0x000fe2000000000d */
[----:B-12---:R-:W-:Y:S06]  /*4aa0*/  @!P0 BRA `(.L_x_98) ;  /* 0x0000006000f88947 */ /* 0x006fec0003800000 */
.L_x_280:
[----:B------:R-:W-:Y:S01]  /*4ab0*/  ULEA UR4, UR6, UR37, 0x4 ;  /* 0x0000002506047291 */ /* 0x000fe2000f8e20ff */
[----:B------:R-:W-:Y:S01]  /*4ac0*/  SEL R2, R13, R2, !P2 ;  /* 0x000000020d027207 */ /* 0x000fe20005000000 */
[----:B------:R-:W-:Y:S01]  /*4ad0*/  UIADD3 UR5, UPT, UPT, UR5, 0x370, URZ ;  /* 0x0000037005057890 */ /* 0x000fe2000fffe0ff */
[----:B-1----:R-:W-:Y:S01]  /*4ae0*/  LEA R0, R11, UR37, 0x3 ;  /* 0x000000250b007c11 */ /* 0x002fe2000f8e18ff */
[----:B------:R-:W-:Y:S01]  /*4af0*/  UIADD3 UR4, UPT, UPT, UR4, 0x400, URZ ;  /* 0x0000040004047890 */ /* 0x000fe2000fffe0ff */
[----:B------:R1:W-:Y:S01]  /*4b00*/  @!P2 SYNCS.ARRIVE.TRANS64.RED RZ, [R2+URZ], R5 ;  /* 0x0000000502ffa9a7 */ /* 0x0003e200080004ff */
[----:B------:R-:W-:Y:S01]  /*4b10*/  UIADD3 UR6, UPT, UPT, UR6, 0x1, URZ ;  /* 0x0000000106067890 */ /* 0x000fe2000fffe0ff */
[----:B------:R-:W-:-:S03]  /*4b20*/  VIADD R3, R3, 0x1 ;  /* 0x0000000103037836 */ /* 0x000fc60000000000 */
[----:B------:R-:W-:Y:S02]  /*4b30*/  UISETP.NE.AND UP0, UPT, UR6, 0x2, UPT ;  /* 0x000000020600788c */ /* 0x000fe4000bf05270 */
[----:B------:R-:W-:Y:S01]  /*4b40*/  ISETP.NE.AND P0, PT, R3, 0x2, PT ;  /* 0x000000020300780c */ /* 0x000fe20003f05270 */
[----:B------:R-:W-:Y:S06]  /*4b50*/  UGETNEXTWORKID.BROADCAST [UR4], [UR5] ;  /* 0x00000000040073ca */ /* 0x000fec0008000100 */
[----:B------:R-:W-:Y:S02]  /*4b60*/  USEL UR4, URZ, 0x1, UP0 ;  /* 0x00000001ff047887 */ /* 0x000fe40008000000 */
[----:B------:R-:W-:-:S04]  /*4b70*/  USEL UR6, UR6, URZ, UP0 ;  /* 0x000000ff06067287 */ /* 0x000fc80008000000 */
[----:B------:R-:W-:Y:S02]  /*4b80*/  LOP3.LUT R12, R12, UR4, RZ, 0x3c, !PT ;  /* 0x000000040c0c7c12 */ /* 0x000fe4000f8e3cff */
[----:B-1----:R-:W-:-:S04]  /*4b90*/  SHF.L.U32 R5, R9, 0x1f, RZ ;  /* 0x0000001f09057819 */ /* 0x002fc800000006ff */
[----:B------:R-:W1:Y:S02]  /*4ba0*/  SYNCS.PHASECHK.TRANS64.TRYWAIT P1, [R0+URZ+0x370], R5 ;  /* 0x00037005000075a7 */ /* 0x000e6400080211ff */
[----:B-1----:R-:W-:Y:S05]  /*4bb0*/  @!P1 BRA `(.L_x_99) ;  /* 0x0000006000cc9947 */ /* 0x002fea0003800000 */
.L_x_281:
[----:B------:R-:W-:Y:S01]  /*4bc0*/  LEA R4, R11, UR37, 0x4 ;  /* 0x000000250b047c11 */ /* 0x000fe2000f8e20ff */
[----:B-1----:R-:W-:Y:S01]  /*4bd0*/  VIADD R0, R0, 0x380 ;  /* 0x0000038000007836 */ /* 0x002fe20000000000 */
[----:B------:R-:W-:Y:S01]  /*4be0*/  SEL R3, R3, RZ, P0 ;  /* 0x000000ff03037207 */ /* 0x000fe20000000000 */
[----:B------:R-:W-:-:S03]  /*4bf0*/  VIADD R11, R11, 0x1 ;  /* 0x000000010b0b7836 */ /* 0x000fc60000000000 */
[----:B------:R-:W1:Y:S01]  /*4c00*/  LDS.128 R4, [R4+0x400] ;  /* 0x0004000004047984 */ /* 0x000e620000000c00 */
[----:B------:R-:W-:Y:S02]  /*4c10*/  PRMT R0, RZ, 0x654, R0 ;  /* 0x00000654ff007816 */ /* 0x000fe40000000000 */
[C---:B------:R-:W-:Y:S01]  /*4c20*/  ISETP.NE.AND P1, PT, R11.reuse, 0x2, PT ;  /* 0x000000020b00780c */ /* 0x040fe20003f25270 */
[----:B------:R-:W-:Y:S01]  /*4c30*/  @!PT LDS RZ, [RZ] ;  /* 0x00000000fffff984 */ /* 0x000fe20000000800 */
[----:B------:R-:W-:Y:S01]  /*4c40*/  @!PT LDS RZ, [RZ] ;  /* 0x00000000fffff984 */ /* 0x000fe20000000800 */
[----:B------:R-:W-:Y:S01]  /*4c50*/  @!PT LDS RZ, [RZ] ;  /* 0x00000000fffff984 */ /* 0x000fe20000000800 */
[----:B------:R-:W-:Y:S01]  /*4c60*/  @!PT LDS RZ, [RZ] ;  /* 0x00000000fffff984 */ /* 0x000fe20000000800 */
[----:B------:R2:W-:Y:S06]  /*4c70*/  MEMBAR.ALL.CTA ;  /* 0x0000000000007992 */ /* 0x0005ec0000008000 */
[----:B--2---:R-:W2:Y:S01]  /*4c80*/  FENCE.VIEW.ASYNC.S ;  /* 0x00000000000073c6 */ /* 0x004ea20000000000 */
[----:B------:R-:W-:Y:S01]  /*4c90*/  SEL R11, R11, RZ, P1 ;  /* 0x000000ff0b0b7207 */ /* 0x000fe20000800000 */
[----:B--2---:R2:W-:Y:S01]  /*4ca0*/  SYNCS.ARRIVE.TRANS64.RED.A1T0 RZ, [R0+URZ], RZ ;  /* 0x000000ff00ff79a7 */ /* 0x0045e200081004ff */
[----:B-1----:R-:W-:-:S02]  /*4cb0*/  LOP3.LUT P3, RZ, R6, 0x1, RZ, 0xc0, !PT ;  /* 0x0000000106ff7812 */ /* 0x002fc4000786c0ff */
[----:B------:R-:W-:-:S04]  /*4cc0*/  SEL R5, RZ, 0x1, P0 ;  /* 0x00000001ff057807 */ /* 0x000fc80000000000 */
[----:B------:R-:W-:Y:S02]  /*4cd0*/  LOP3.LUT R8, R8, R5, RZ, 0x3c, !PT ;  /* 0x0000000508087212 */ /* 0x000fe400078e3cff */
[----:B--2---:R-:W-:-:S04]  /*4ce0*/  SEL R0, RZ, 0x1, P1 ;  /* 0x00000001ff007807 */ /* 0x004fc80000800000 */
[----:B------:R-:W-:Y:S01]  /*4cf0*/  LOP3.LUT R9, R9, R0, RZ, 0x3c, !PT ;  /* 0x0000000009097212 */ /* 0x000fe200078e3cff */
[----:B------:R-:W-:Y:S06]  /*4d00*/  @P3 BRA `(.L_x_100) ;  /* 0xfffffffc002c3947 */ /* 0x000fec000383ffff */
[----:B------:R-:W-:Y:S01]  /*4d10*/  ULEA UR5, UR6, UR37, 0x3 ;  /* 0x0000002506057291 */ /* 0x000fe2000f8e18ff */
[----:B------:R-:W-:-:S08]  /*4d20*/  SHF.L.U32 R3, R12, 0x1f, RZ ;  /* 0x0000001f0c037819 */ /* 0x000fd000000006ff */
[----:B------:R-:W1:Y:S02]  /*4d30*/  SYNCS.PHASECHK.TRANS64 P0, [UR5+0x380], R3 ;  /* 0x00038003ff0075a7 */ /* 0x000e640008001005 */
[----:B-1----:R-:W-:Y:S05]  /*4d40*/  @P0 BRA `(.L_x_101) ;  /* 0x0000000000080947 */ /* 0x002fea0003800000 */
[----:B------:R-:W1:Y:S02]  /*4d50*/  SYNCS.PHASECHK.TRANS64.TRYWAIT P0, [UR5+0x380], R3 ;  /* 0x00038003ff0075a7 */ /* 0x000e640008001105 */
[----:B-1----:R-:W-:Y:S05]  /*4d60*/  @!P0 BRA `(.L_x_102) ;  /* 0x0000006000748947 */ /* 0x002fea0003800000 */
.L_x_101:
[----:B------:R-:W-:-:S04]  /*4d70*/  UIADD3 UR4, UPT, UPT, UR6, 0x1, URZ ;  /* 0x0000000106047890 */ /* 0x000fc8000fffe0ff */
[----:B------:R-:W-:-:S04]  /*4d80*/  UISETP.NE.AND UP0, UPT, UR4, 0x2, UPT ;  /* 0x000000020400788c */ /* 0x000fc8000bf05270 */
[----:B------:R-:W-:Y:S02]  /*4d90*/  USEL UR7, URZ, 0x1, UP0 ;  /* 0x00000001ff077887 */ /* 0x000fe40008000000 */
[----:B------:R-:W-:-:S04]  /*4da0*/  USEL UR4, UR4, URZ, UP0 ;  /* 0x000000ff04047287 */ /* 0x000fc80008000000 */
[----:B------:R-:W-:Y:S01]  /*4db0*/  ULEA UR4, UR4, UR37, 0x3 ;  /* 0x0000002504047291 */ /* 0x000fe2000f8e18ff */
[----:B-1----:R-:W-:-:S04]  /*4dc0*/  LOP3.LUT R3, R12, UR7, RZ, 0x3c, !PT ;  /* 0x000000070c037c12 */ /* 0x002fc8000f8e3cff */
[----:B------:R-:W-:-:S04]  /*4dd0*/  SHF.L.U32 R0, R3, 0x1f, RZ ;  /* 0x0000001f03007819 */ /* 0x000fc800000006ff */
[----:B------:R-:W1:Y:S02]  /*4de0*/  SYNCS.PHASECHK.TRANS64 P0, [UR4+0x380], R0 ;  /* 0x00038000ff0075a7 */ /* 0x000e640008001004 */
[----:B-1----:R-:W-:Y:S05]  /*4df0*/  @P0 EXIT ;  /* 0x000000000000094d */ /* 0x002fea0003800000 */
[----:B------:R-:W-:Y:S02]  /*4e00*/  SHF.L.U32 R3, R3, 0x1f, RZ ;  /* 0x0000001f03037819 */ /* 0x000fe400000006ff */
[----:B------:R-:W-:-:S07]  /*4e10*/  MOV R0, UR4 ;  /* 0x0000000400007c02 */ /* 0x000fce0008000f00 */
.L_x_103:
[----:B-1----:R1:W2:Y:S02]  /*4e20*/  SYNCS.PHASECHK.TRANS64.TRYWAIT P0, [R0+URZ+0x380], R3 ;  /* 0x00038003000075a7 */ /* 0x0022a400080011ff */
[----:B--2---:R-:W-:Y:S05]  /*4e30*/  @!P0 NANOSLEEP.SYNCS 0x989680 ;  /* 0x009896800000895d */ /* 0x004fea0003900000 */
[----:B------:R-:W2:Y:S02]  /*4e40*/  @!P0 SYNCS.PHASECHK.TRANS64 P0, [R0+URZ+0x380], R3 ;  /* 0x00038003000085a7 */ /* 0x000ea400080010ff */
[----:B--2---:R-:W-:Y:S05]  /*4e50*/  @P0 EXIT ;  /* 0x000000000000094d */ /* 0x004fea0003800000 */
[----:B------:R-:W-:Y:S05]  /*4e60*/  BRA `(.L_x_103) ;  /* 0xfffffffc00ec7947 */ /* 0x000fea000383ffff */
.L_x_96:
[----:B------:R-:W-:Y:S05]  /*4e70*/  BRA.U UP4, `(.L_x_104) ;  /* 0x0000001104847547 */ /* 0x000fea000b800000 */
[----:B------:R-:W-:Y:S01]  /*4e80*/  UMOV UR6, 0x40 ;  /* 0x0000004000067882 */ /* 0x000fe20000000000 */
[----:B------:R-:W-:Y:S01]  /*4e90*/  NOP ;  /* 0x0000000000007918 */ /* 0x000fe20000000000 */
[----:B------:R-:W-:Y:S01]  /*4ea0*/  ULEA UR6, UR37, UR6, 0x18 ;  /* 0x0000000625067291 */ /* 0x000fe2000f8ec0ff */
[----:B------:R-:W-:Y:S02]  /*4eb0*/  UMOV UR7, 0x400 ;  /* 0x0000040000077882 */ /* 0x000fe40000000000 */
[----:B------:R-:W-:-:S06]  /*4ec0*/  ULEA UR37, UR37, UR7, 0x18 ;  /* 0x0000000725257291 */ /* 0x000fcc000f8ec0ff */
[----:B------:R-:W1:Y:S02]  /*4ed0*/  LDS.U8 R2, [UR6+0x1c] ;  /* 0x00001c06ff027984 */ /* 0x000e640008000000 */
[----:B-1----:R-:W-:-:S13]  /*4ee0*/  ISETP.NE.AND P0, PT, R2, RZ, PT ;  /* 0x000000ff0200720c */ /* 0x002fda0003f05270 */
[----:B------:R-:W-:Y:S05]  /*4ef0*/  @P0 BRA `(.L_x_105) ;  /* 0x0000000400080947 */ /* 0x000fea0003800000 */
[----:B------:R-:W-:Y:S02]  /*4f00*/  UISETP.NE.U32.AND UP0, UPT, UR5, 0x1, UPT ;  /* 0x000000010500788c */ /* 0x000fe4000bf05070 */
[----:B------:R-:W-:-:S07]  /*4f10*/  UIADD3 UR8, UPT, UPT, UR6, 0x8, URZ ;  /* 0x0000000806087890 */ /* 0x000fce000fffe0ff */
[----:B------:R-:W-:Y:S05]  /*4f20*/  BRA.U !UP0, `(.L_x_106) ;  /* 0x00000001089c7547 */ /* 0x000fea000b800000 */
[----:B------:R-:W-:Y:S01]  /*4f30*/  ELECT P0, URZ, PT ;  /* 0x0000000000ff782f */ /* 0x000fe20003800000 */
[----:B------:R-:W-:-:S12]  /*4f40*/  BSSY B0, `(.L_x_106) ;  /* 0x0000025000007945 */ /* 0x000fd80003800000 */
[----:B------:R-:W-:Y:S05]  /*4f50*/  @!P0 BRA `(.L_x_107) ;  /* 0x00000000008c8947 */ /* 0x000fea0003800000 */
[----:B------:R-:W-:-:S05]  /*4f60*/  UMOV UR7, 0x10 ;  /* 0x0000001000077882 */ /* 0x000fca0000000000 */
[----:B------:R-:W-:Y:S04]  /*4f70*/  DEPBAR.LE SB1, 0x36 ;  /* 0x00009d800000791a */ /* 0x000fe80000000000 */
[----:B------:R-:W1:Y:S02]  /*4f80*/  UTCATOMSWS.2CTA.FIND_AND_SET.ALIGN UP1, UR7, UR7 ;  /* 0x00000007000775e3 */ /* 0x000e640008220800 */
[----:B-1----:R-:W-:Y:S01]  /*4f90*/  MOV R11, UR7 ;  /* 0x00000007000b7c02 */ /* 0x002fe20008000f00 */
[----:B------:R-:W-:Y:S06]  /*4fa0*/  BRA.U UP1, `(.L_x_108) ;  /* 0x0000000101187547 */ /* 0x000fec000b800000 */
.L_x_109:
[----:B------:R-:W-:Y:S05]  /*4fb0*/  NANOSLEEP 0x64 ;  /* 0x000000640000795d */ /* 0x000fea0003800000 */
[----:B------:R-:W-:-:S05]  /*4fc0*/  UMOV UR7, 0x10 ;  /* 0x0000001000077882 */ /* 0x000fca0000000000 */
[----:B------:R-:W-:Y:S04]  /*4fd0*/  DEPBAR.LE SB1, 0x36 ;  /* 0x00009d800000791a */ /* 0x000fe80000000000 */
[----:B------:R-:W1:Y:S02]  /*4fe0*/  UTCATOMSWS.2CTA.FIND_AND_SET.ALIGN UP1, UR7, UR7 ;  /* 0x00000007000775e3 */ /* 0x000e640008220800 */
[----:B-1----:R-:W-:Y:S01]  /*4ff0*/  MOV R11, UR7 ;  /* 0x00000007000b7c02 */ /* 0x002fe20008000f00 */
[----:B------:R-:W-:Y:S05]  /*5000*/  BRA.U !UP1, `(.L_x_109) ;  /* 0xfffffffd09e87547 */ /* 0x000fea000b83ffff */
.L_x_108:
[----:B------:R-:W1:Y:S01]  /*5010*/  LDS R5, [UR6+0x10] ;  /* 0x00001006ff057984 */ /* 0x000e620008000800 */
[----:B------:R-:W-:Y:S01]  /*5020*/  IMAD.U32 R3, RZ, RZ, UR37 ;  /* 0x00000025ff037e24 */ /* 0x000fe2000f8e00ff */
[----:B------:R-:W-:-:S03]  /*5030*/  MOV R2, UR4 ;  /* 0x0000000400027c02 */ /* 0x000fc60008000f00 */
[----:B------:R-:W-:Y:S01]  /*5040*/  VIADD R3, R3, 0x420 ;  /* 0x0000042003037836 */ /* 0x000fe20000000000 */
[----:B-1----:R-:W-:-:S04]  /*5050*/  SHF.L.U32 R5, R5, 0x1f, RZ ;  /* 0x0000001f05057819 */ /* 0x002fc800000006ff */
[----:B------:R-:W1:Y:S02]  /*5060*/  SYNCS.PHASECHK.TRANS64.TRYWAIT P0, [UR6+0x8], R5 ;  /* 0x00000805ff0075a7 */ /* 0x000e640008001106 */
[----:B-1----:R-:W-:Y:S05]  /*5070*/  @P0 BRA `(.L_x_110) ;  /* 0x0000000000080947 */ /* 0x002fea0003800000 */
[----:B------:R-:W1:Y:S02]  /*5080*/  SYNCS.PHASECHK.TRANS64.TRYWAIT P0, [UR6+0x8], R5 ;  /* 0x00000805ff0075a7 */ /* 0x000e640008001106 */
[----:B-1----:R-:W-:Y:S05]  /*5090*/  @!P0 BRA `(.L_x_111) ;  /* 0x0000005c00c08947 */ /* 0x002fea0003800000 */
.L_x_110:
[----:B-1----:R-:W-:Y:S01]  /*50a0*/  HFMA2 R4, -RZ, RZ, 0, 5.9604644775390625e-08 ;  /* 0x00000001ff047431 */ /* 0x002fe200000001ff */
[----:B------:R-:W-:Y:S01]  /*50b0*/  UPRMT UR7, UR4, 0x654, UR8 ;  /* 0x0000065404077896 */ /* 0x000fe20008000008 */
[----:B------:R-:W-:Y:S01]  /*50c0*/  IMAD.MOV.U32 R6, RZ, RZ, 0xffff ;  /* 0x0000ffffff067424 */ /* 0x000fe200078e00ff */
[----:B------:R-:W-:Y:S01]  /*50d0*/  PRMT R2, R2, 0x654, R3 ;  /* 0x0000065402027816 */ /* 0x000fe20000000003 */
[----:B------:R-:W-:Y:S02]  /*50e0*/  IMAD.MOV.U32 R5, RZ, RZ, 0x4 ;  /* 0x00000004ff057424 */ /* 0x000fe400078e00ff */
[----:B------:R-:W-:Y:S01]  /*50f0*/  IMAD.SHL.U32 R9, R11, 0x20, RZ ;  /* 0x000000200b097824 */ /* 0x000fe200078e00ff */
[----:B------:R-:W-:Y:S02]  /*5100*/  MOV R3, UR7 ;  /* 0x0000000700037c02 */ /* 0x000fe40008000f00 */
[-C--:B------:R-:W-:Y:S01]  /*5110*/  SHF.L.U32 R7, R6, R11.reuse, RZ ;  /* 0x0000000b06077219 */ /* 0x080fe200000006ff */
[----:B------:R1:W-:Y:S01]  /*5120*/  SYNCS.ARRIVE.TRANS64.RED RZ, [UR7], R5 ;  /* 0x00000005ffff79a7 */ /* 0x0003e20008000407 */
[----:B------:R-:W-:Y:S01]  /*5130*/  SHF.L.U32 R6, R4, R11, RZ ;  /* 0x0000000b04067219 */ /* 0x000fe200000006ff */
[----:B------:R1:W-:Y:S04]  /*5140*/  STS [UR37+0x420], R9 ;  /* 0x00042009ff007988 */ /* 0x0003e80008000825 */
[----:B------:R1:W-:Y:S04]  /*5150*/  STAS [R2.64], R11 ;  /* 0x0000000b02007dbd */ /* 0x0003e8000c0008ff */
[----:B------:R1:W-:Y:S04]  /*5160*/  ATOMS.OR RZ, [UR6+0x14], R7 ;  /* 0x00001407ffff798c */ /* 0x0003e8000b000006 */
[----:B------:R1:W-:Y:S04]  /*5170*/  ATOMS.OR RZ, [UR6+0x18], R6 ;  /* 0x00001806ffff798c */ /* 0x0003e8000b000006 */
[----:B------:R1:W-:Y:S02]  /*5180*/  ATOMS.XOR RZ, [UR6+0x10], R4 ;  /* 0x00001004ffff798c */ /* 0x0003e4000b800006 */
.L_x_107:
[----:B------:R-:W-:Y:S05]  /*5190*/  BSYNC B0 ;  /* 0x0000000000007941 */ /* 0x000fea0003800000 */
.L_x_106:
[----:B------:R-:W-:Y:S05]  /*51a0*/  BRA.U UP0, `(.L_x_112) ;  /* 0x00000001006c7547 */ /* 0x000fea000b800000 */
[----:B------:R-:W-:-:S03]  /*51b0*/  UMOV UR7, 0xffffffff ;  /* 0xffffffff00077882 */ /* 0x000fc60000000000 */
[----:B------:R-:W-:Y:S05]  /*51c0*/  BRA.DIV UR7, `(.L_x_113) ;  /* 0x0000005e078c7947 */ /* 0x000fea000b800000 */
[----:B------:R-:W-:-:S13]  /*51d0*/  ELECT P6, URZ, PT ;  /* 0x0000000000ff782f */ /* 0x000fda00038c0000 */
.L_x_285:
[----:B------:R-:W-:Y:S05]  /*51e0*/  @!P6 BRA `(.L_x_112) ;  /* 0x00000000005ce947 */ /* 0x000fea0003800000 */
[----:B-1----:R-:W1:Y:S02]  /*51f0*/  LDS R3, [UR6+0x10] ;  /* 0x00001006ff037984 */ /* 0x002e640008000800 */
[----:B-1----:R-:W-:-:S04]  /*5200*/  SHF.L.U32 R3, R3, 0x1f, RZ ;  /* 0x0000001f03037819 */ /* 0x002fc800000006ff */
[----:B------:R-:W1:Y:S02]  /*5210*/  SYNCS.PHASECHK.TRANS64.TRYWAIT P0, [UR6+0x8], R3 ;  /* 0x00000803ff0075a7 */ /* 0x000e640008001106 */
[----:B-1----:R-:W-:Y:S05]  /*5220*/  @P0 BRA `(.L_x_114) ;  /* 0x0000000000080947 */ /* 0x002fea0003800000 */
[----:B------:R-:W1:Y:S02]  /*5230*/  SYNCS.PHASECHK.TRANS64.TRYWAIT P0, [UR6+0x8], R3 ;  /* 0x00000803ff0075a7 */ /* 0x000e640008001106 */
[----:B-1----:R-:W-:Y:S05]  /*5240*/  @!P0 BRA `(.L_x_115) ;  /* 0x0000005c008c8947 */ /* 0x002fea0003800000 */
.L_x_114:
[----:B------:R-:W2:Y:S01]  /*5250*/  LDS R5, [UR37+0x420] ;  /* 0x00042025ff057984 */ /* 0x000ea20008000800 */
[----:B-1----:R-:W-:Y:S02]  /*5260*/  HFMA2 R2, -RZ, RZ, 0, 5.9604644775390625e-08 ;  /* 0x00000001ff027431 */ /* 0x002fe400000001ff */
[----:B------:R-:W-:Y:S01]  /*5270*/  IMAD.MOV.U32 R3, RZ, RZ, 0xffff ;  /* 0x0000ffffff037424 */ /* 0x000fe200078e00ff */
[----:B------:R-:W-:Y:S01]  /*5280*/  UPRMT UR7, UR4, 0x654, UR8 ;  /* 0x0000065404077896 */ /* 0x000fe20008000008 */
[----:B--2---:R-:W-:-:S03]  /*5290*/  IMAD.SHL.U32 R4, R5, 0x20, RZ ;  /* 0x0000002005047824 */ /* 0x004fc600078e00ff */
[-C--:B------:R-:W-:Y:S02]  /*52a0*/  SHF.L.U32 R3, R3, R5.reuse, RZ ;  /* 0x0000000503037219 */ /* 0x080fe400000006ff */
[----:B------:R-:W-:Y:S01]  /*52b0*/  SHF.L.U32 R5, R2, R5, RZ ;  /* 0x0000000502057219 */ /* 0x000fe200000006ff */
[----:B------:R2:W-:Y:S04]  /*52c0*/  STS [UR37+0x420], R4 ;  /* 0x00042004ff007988 */ /* 0x0005e80008000825 */
[----:B------:R2:W-:Y:S04]  /*52d0*/  ATOMS.OR RZ, [UR6+0x14], R3 ;  /* 0x00001403ffff798c */ /* 0x0005e8000b000006 */
[----:B------:R2:W-:Y:S01]  /*52e0*/  ATOMS.OR RZ, [UR6+0x18], R5 ;  /* 0x00001805ffff798c */ /* 0x0005e2000b000006 */
[----:B------:R-:W-:Y:S03]  /*52f0*/  SYNCS.ARRIVE.TRANS64.RED.A1T0 RZ, [UR7], RZ ;  /* 0x000000ffffff79a7 */ /* 0x000fe60008100407 */
[----:B------:R2:W-:Y:S01]  /*5300*/  ATOMS.XOR RZ, [UR6+0x10], R2 ;  /* 0x00001002ffff798c */ /* 0x0005e2000b800006 */
[----:B------:R-:W-:Y:S05]  /*5310*/  BRA `(.L_x_112) ;  /* 0x0000000000107947 */ /* 0x000fea0003800000 */
.L_x_105:
[----:B------:R-:W-:-:S05]  /*5320*/  MOV R2, 0xffffffff ;  /* 0xffffffff00027802 */ /* 0x000fca0000000f00 */
[----:B------:R1:W-:Y:S02]  /*5330*/  STS [UR37+0x420], R2 ;  /* 0x00042002ff007988 */ /* 0x0003e40008000825 */
[----:B-1----:R-:W-:Y:S02]  /*5340*/  MOV R2, 0x5360 ;  /* 0x0000536000027802 */ /* 0x002fe40000000f00 */
[----:B-----5:R-:W-:Y:S05]  /*5350*/  CALL.REL.NOINC `($__internal_1_$__cuda_sm10x_tcgen05_guardrail_trap_phase_invalid_during_alloc) ;  /* 0x0000006000d47944 */ /* 0x020fea0003c00000 */
.L_x_112:
[----:B------:R-:W-:Y:S05]  /*5360*/  WARPSYNC.ALL ;  /* 0x0000000000007948 */ /* 0x000fea0003800000 */
[----:B------:R-:W3:Y:S01]  /*5370*/  S2UR UR8, SR_CgaCtaId ;  /* 0x00000000000879c3 */ /* 0x000ee20000008800 */
[----:B------:R-:W-:Y:S01]  /*5380*/  UMOV UR6, 0x400 ;  /* 0x0000040000067882 */ /* 0x000fe20000000000 */
[----:B------:R-:W-:-:S06]  /*5390*/  NOP ;  /* 0x0000000000007918 */ /* 0x000fcc0000000000 */
[----:B------:R-:W-:Y:S06]  /*53a0*/  BAR.ARV 0x6, 0xa0 ;  /* 0x0182800000007b1d */ /* 0x000fec0000002000 */
[----:B------:R-:W-:Y:S01]  /*53b0*/  LOP3.LUT R0, R0, 0xffff, RZ, 0xc0, !PT ;  /* 0x0000ffff00007812 */ /* 0x000fe200078ec0ff */
[----:B-1----:R-:W-:Y:S01]  /*53c0*/  IMAD.MOV.U32 R9, RZ, RZ, 0x1 ;  /* 0x00000001ff097424 */ /* 0x002fe200078e00ff */
[----:B------:R-:W-:Y:S01]  /*53d0*/  LOP3.LUT R8, R8, 0xffff, RZ, 0xc0, !PT ;  /* 0x0000ffff08087812 */ /* 0x000fe200078ec0ff */
[----:B------:R-:W-:Y:S01]  /*53e0*/  UMOV UR22, URZ ;  /* 0x000000ff00167c82 */ /* 0x000fe20008000000 */
[----:B------:R-:W-:Y:S01]  /*53f0*/  R2UR UR12, R0 ;  /* 0x00000000000c72ca */ /* 0x000fe200000e0000 */
[----:B------:R-:W-:Y:S01]  /*5400*/  UMOV UR21, URZ ;  /* 0x000000ff00157c82 */ /* 0x000fe20008000000 */
[----:B------:R-:W-:Y:S01]  /*5410*/  R2UR UR13, R8 ;  /* 0x00000000080d72ca */ /* 0x000fe200000e0000 */
[----:B------:R-:W-:Y:S01]  /*5420*/  IMAD.MOV.U32 R8, RZ, RZ, RZ ;  /* 0x000000ffff087224 */ /* 0x000fe200078e00ff */
[----:B------:R-:W-:-:S02]  /*5430*/  UISETP.NE.AND UP2, UPT, UR5, URZ, UPT ;  /* 0x000000ff0500728c */ /* 0x000fc4000bf45270 */
[----:B---3--:R-:W-:Y:S01]  /*5440*/  ULEA UR8, UR8, UR6, 0x18 ;  /* 0x0000000608087291 */ /* 0x008fe2000f8ec0ff */
[----:B------:R-:W1:Y:S03]  /*5450*/  LDCU UR6, c[0x0][0x38c] ;  /* 0x00007180ff0677ac */ /* 0x000e660008000800 */
[----:B------:R-:W-:Y:S02]  /*5460*/  UIADD3 UR14, UPT, UPT, UR8, 0x4600, URZ ;  /* 0x00004600080e7890 */ /* 0x000fe4000fffe0ff */
[----:B------:R-:W-:-:S03]  /*5470*/  UIADD3 UR15, UPT, UPT, UR8, 0x1e600, URZ ;  /* 0x0001e600080f7890 */ /* 0x000fc6000fffe0ff */
[----:B--2---:R-:W2:Y:S01]  /*5480*/  LDS R2, [UR8+0x420] ;  /* 0x00042008ff027984 */ /* 0x004ea20008000800 */
[----:B------:R-:W-:Y:S02]  /*5490*/  USHF.R.U32.HI UR14, URZ, 0x4, UR14 ;  /* 0x00000004ff0e7899 */ /* 0x000fe4000801160e */
[----:B------:R-:W-:Y:S02]  /*54a0*/  USHF.R.U32.HI UR15, URZ, 0x4, UR15 ;  /* 0x00000004ff0f7899 */ /* 0x000fe4000801160f */
[----:B------:R-:W-:Y:S02]  /*54b0*/  ULOP3.LUT UR14, UR14, 0x3fff, URZ, 0xc0, !UPT ;  /* 0x00003fff0e0e7892 */ /* 0x000fe4000f8ec0ff */
[----:B------:R-:W-:Y:S02]  /*54c0*/  ULOP3.LUT UR15, UR15, 0x3fff, URZ, 0xc0, !UPT ;  /* 0x00003fff0f0f7892 */ /* 0x000fe4000f8ec0ff */
[----:B------:R-:W-:Y:S02]  /*54d0*/  ULOP3.LUT UR14, UR14, 0x10000, URZ, 0xfc, !UPT ;  /* 0x000100000e0e7892 */ /* 0x000fe4000f8efcff */
[----:B-1----:R-:W-:-:S02]  /*54e0*/  UIADD3 UR6, UPT, UPT, UR6, 0x1f, URZ ;  /* 0x0000001f06067890 */ /* 0x002fc4000fffe0ff */
[----:B------:R-:W-:Y:S02]  /*54f0*/  ULOP3.LUT UR15, UR15, 0x10000, URZ, 0xfc, !UPT ;  /* 0x000100000f0f7892 */ /* 0x000fe4000f8efcff */
[----:B------:R-:W-:Y:S01]  /*5500*/  USHF.R.S32.HI UR7, URZ, 0x1f, UR6 ;  /* 0x0000001fff077899 */ /* 0x000fe20008011406 */
[----:B------:R-:W-:Y:S01]  /*5510*/  UMOV UR20, URZ ;  /* 0x000000ff00147c82 */ /* 0x000fe20008000000 */
[----:B------:R-:W-:Y:S02]  /*5520*/  UMOV UR26, 0x0 ;  /* 0x00000000001a7882 */ /* 0x000fe40000000000 */
[----:B------:R-:W-:Y:S01]  /*5530*/  ULEA.HI UR7, UR7, UR6, URZ, 0x5 ;  /* 0x0000000607077291 */ /* 0x000fe2000f8f28ff */
[----:B------:R-:W-:-:S03]  /*5540*/  UMOV UR27, 0x8200010 ;  /* 0x08200010001b7882 */ /* 0x000fc60000000000 */
[----:B------:R-:W-:-:S04]  /*5550*/  USHF.R.S32.HI UR7, URZ, 0x5, UR7 ;  /* 0x00000005ff077899 */ /* 0x000fc80008011407 */
[----:B------:R-:W-:-:S04]  /*5560*/  UISETP.LT.AND UP0, UPT, UR7, 0x1, UPT ;  /* 0x000000010700788c */ /* 0x000fc8000bf01270 */
[----:B------:R-:W-:Y:S01]  /*5570*/  USEL UR23, UR7, 0x1, !UP0 ;  /* 0x0000000107177887 */ /* 0x000fe2000c000000 */
[----:B--2---:R-:W-:Y:S02]  /*5580*/  R2UR UR24, R2 ;  /* 0x00000000021872ca */ /* 0x004fe400000e0000 */
[----:B------:R-:W-:-:S13]  /*5590*/  CS2R R2, SRZ ;  /* 0x0000000000027805 */ /* 0x000fda000001ff00 */
.L_x_123:
[C---:B------:R-:W-:Y:S02]  /*55a0*/  LEA R0, R8.reuse, UR8, 0x3 ;  /* 0x0000000808007c11 */ /* 0x040fe4000f8e18ff */
[----:B------:R-:W-:Y:S02]  /*55b0*/  SHF.L.U32 R5, R3, 0x1f, RZ ;  /* 0x0000001f03057819 */ /* 0x000fe400000006ff */
[----:B------:R-:W-:Y:S02]  /*55c0*/  LEA R4, R8, UR8, 0x4 ;  /* 0x0000000808047c11 */ /* 0x000fe4000f8e20ff */
[----:B------:R-:W1:Y:S02]  /*55d0*/  SYNCS.PHASECHK.TRANS64.TRYWAIT P0, [R0+URZ+0x370], R5 ;  /* 0x00037005000075a7 */ /* 0x000e6400080011ff */
[----:B-1-34-:R-:W-:Y:S05]  /*55e0*/  @!P0 BRA `(.L_x_116) ;  /* 0x0000005800bc8947 */ /* 0x01afea0003800000 */
.L_x_286:
[----:B-1----:R-:W1:Y:S01]  /*55f0*/  LDS.128 R4, [R4+0x400] ;  /* 0x0004000004047984 */ /* 0x002e620000000c00 */
[----:B------:R-:W-:Y:S02]  /*5600*/  VIADD R0, R0, 0x380 ;  /* 0x0000038000007836 */ /* 0x000fe40000000000 */
[----:B------:R-:W-:Y:S01]  /*5610*/  VIADD R8, R8, 0x1 ;  /* 0x0000000108087836 */ /* 0x000fe20000000000 */
[----:B------:R-:W-:Y:S01]  /*5620*/  @!PT LDS RZ, [RZ] ;  /* 0x00000000fffff984 */ /* 0x000fe20000000800 */
[----:B------:R-:W-:Y:S01]  /*5630*/  @!PT LDS RZ, [RZ] ;  /* 0x00000000fffff984 */ /* 0x000fe20000000800 */
[----:B------:R-:W-:Y:S01]  /*5640*/  @!PT LDS RZ, [RZ] ;  /* 0x00000000fffff984 */ /* 0x000fe20000000800 */
[----:B------:R-:W-:Y:S01]  /*5650*/  @!PT LDS RZ, [RZ] ;  /* 0x00000000fffff984 */ /* 0x000fe20000000800 */
[----:B------:R2:W-:Y:S06]  /*5660*/  MEMBAR.ALL.CTA ;  /* 0x0000000000007992 */ /* 0x0005ec0000008000 */
[----:B--2---:R-:W2:Y:S01]  /*5670*/  FENCE.VIEW.ASYNC.S ;  /* 0x00000000000073c6 */ /* 0x004ea20000000000 */
[----:B------:R-:W-:-:S04]  /*5680*/  PRMT R0, RZ, 0x654, R0 ;  /* 0x00000654ff007816 */ /* 0x000fc80000000000 */
[----:B--2---:R2:W-:Y:S01]  /*5690*/  SYNCS.ARRIVE.TRANS64.RED.A1T0 RZ, [R0+URZ], RZ ;  /* 0x000000ff00ff79a7 */ /* 0x0045e200081004ff */
[----:B-1----:R-:W-:Y:S01]  /*56a0*/  LOP3.LUT P1, RZ, R6, 0x1, RZ, 0xc0, !PT ;  /* 0x0000000106ff7812 */ /* 0x002fe2000782c0ff */
[----:B--2---:R-:W-:-:S12]  /*56b0*/  BRA.U UP2, `(.L_x_117) ;  /* 0x0000000102cc7547 */ /* 0x004fd8000b800000 */
[----:B------:R-:W1:Y:S01]  /*56c0*/  LDCU UR6, c[0x0][0x38c] ;  /* 0x00007180ff0677ac */ /* 0x000e620008000800 */
[----:B------:R-:W-:Y:S02]  /*56d0*/  PLOP3.LUT P2, PT, PT, PT, PT, 0x80, 0x8 ;  /* 0x000000000008781c */ /* 0x000fe40003f4f070 */
[----:B------:R-:W-:Y:S01]  /*56e0*/  SHF.L.U32 R5, R9, 0x1f, RZ ;  /* 0x0000001f09057819 */ /* 0x000fe200000006ff */
[----:B------:R-:W-:Y:S02]  /*56f0*/  ULEA UR11, UR22, UR8, 0x3 ;  /* 0x00000008160b7291 */ /* 0x000fe4000f8e18ff */
[----:B-1----:R-:W-:-:S06]  /*5700*/  UISETP.GE.AND UP0, UPT, UR6, 0x1, UPT ;  /* 0x000000010600788c */ /* 0x002fcc000bf06270 */
[----:B------:R-:W-:-:S05]  /*5710*/  PLOP3.LUT P0, PT, PT, PT, UP0, 0x80, 0x8 ;  /* 0x000000000008781c */ /* 0x000fca0003f0f008 */
[----:B------:R-:W-:-:S08]  /*5720*/  @UP0 ULEA UR6, UR21, UR8, 0x3 ;  /* 0x0000000815060291 */ /* 0x000fd0000f8e18ff */
[----:B------:R-:W-:-:S04]  /*5730*/  @P0 SHF.L.U32 R0, R2, 0x1f, RZ ;  /* 0x0000001f02000819 */ /* 0x000fc800000006ff */
[----:B------:R1:W2:Y:S01]  /*5740*/  @P0 SYNCS.PHASECHK.TRANS64.TRYWAIT P2, [UR6], R0 ;  /* 0x00000000ff0005a7 */ /* 0x0002a20008041106 */
[----:B------:R-:W3:Y:S02]  /*5750*/  SYNCS.PHASECHK.TRANS64.TRYWAIT P0, [UR11+0x3b0], R5 ;  /* 0x0003b005ff0075a7 */ /* 0x000ee4000800110b */
[----:B-123--:R-:W-:Y:S05]  /*5760*/  @!P0 BRA `(.L_x_118) ;  /* 0x0000005800708947 */ /* 0x00efea0003800000 */
.L_x_288:
[----:B------:R-:W-:Y:S01]  /*5770*/  UMOV UR19, UR20 ;  /* 0x0000001400137c82 */ /* 0x000fe20008000000 */
[----:B------:R-:W-:Y:S05]  /*5780*/  BRA.U !UP0, `(.L_x_119) ;  /* 0x0000000108887547 */ /* 0x000fea000b800000 */
[----:B------:R-:W-:Y:S02]  /*5790*/  UIADD3 UR19, UPT, UPT, UR23, UR20, URZ ;  /* 0x0000001417137290 */ /* 0x000fe4000fffe0ff */
[----:B------:R-:W-:Y:S02]  /*57a0*/  ULEA UR10, UR22, UR24, 0x6 ;  /* 0x00000018160a7291 */ /* 0x000fe4000f8e30ff */
[----:B------:R-:W-:Y:S01]  /*57b0*/  UPLOP3.LUT UP3, UPT, UPT, UPT, UPT, 0x40, 0x4 ;  /* 0x000000000004789c */ /* 0x000fe20003f6e870 */
[----:B------:R-:W-:Y:S01]  /*57c0*/  UMOV UR18, UR7 ;  /* 0x0000000700127c82 */ /* 0x000fe20008000000 */
[----:B------:R-:W-:-:S09]  /*57d0*/  UMOV UR17, UR21 ;  /* 0x0000001500117c82 */ /* 0x000fd20008000000 */
.L_x_122:
[----:B--2---:R-:W-:Y:S01]  /*57e0*/  ULEA UR9, UR17, UR8, 0x3 ;  /* 0x0000000811097291 */ /* 0x004fe2000f8e18ff */
[----:B---3--:R-:W-:Y:S11]  /*57f0*/  @P2 BRA `(.L_x_120) ;  /* 0x00000000000c2947 */ /* 0x008ff60003800000 */
[----:B-1----:R-:W-:Y:S04]  /*5800*/  SHF.L.U32 R5, R2, 0x1f, RZ ;  /* 0x0000001f02057819 */ /* 0x002fe800000006ff */
[----:B------:R-:W1:Y:S02]  /*5810*/  SYNCS.PHASECHK.TRANS64.TRYWAIT P0, [UR9], R5 ;  /* 0x00000005ff0075a7 */ /* 0x000e640008001109 */
[----:B-1----:R-:W-:Y:S05]  /*5820*/  @!P0 BRA `(.L_x_121) ;  /* 0x0000005800588947 */ /* 0x002fea0003800000 */
.L_x_120:
[----:B------:R-:W-:Y:S01]  /*5830*/  UISETP.NE.AND UP0, UPT, UR18, 0x1, UPT ;  /* 0x000000011200788c */ /* 0x000fe2000bf05270 */
[----:B------:R-:W-:Y:S01]  /*5840*/  PLOP3.LUT P2, PT, PT, PT, PT, 0x80, 0x8 ;  /* 0x000000000008781c */ /* 0x000fe20003f4f070 */
[----:B------:R-:W-:Y:S02]  /*5850*/  UIADD3 UR21, UPT, UPT, UR17, 0x1, URZ ;  /* 0x0000000111157890 */ /* 0x000fe4000fffe0ff */
[----:B------:R-:W-:Y:S02]  /*5860*/  ULEA UR28, UR17, UR15, 0x7 ;  /* 0x0000000f111c7291 */ /* 0x000fe4000f8e38ff */
[----:B------:R-:W-:Y:S01]  /*5870*/  UISETP.NE.AND UP1, UPT, UR21, 0x34, UPT ;  /* 0x000000341500788c */ /* 0x000fe2000bf25270 */
[----:B------:R-:W-:Y:S01]  /*5880*/  PLOP3.LUT P0, PT, PT, PT, UP0, 0x80, 0x8 ;  /* 0x000000000008781c */ /* 0x000fe20003f0f008 */
[----:B------:R-:W-:Y:S02]  /*5890*/  ULEA UR30, UR17, UR14, 0x7 ;  /* 0x0000000e111e7291 */ /* 0x000fe4000f8e38ff */
[----:B------:R-:W-:Y:S02]  /*58a0*/  USEL UR16, URZ, 0x1, UP1 ;  /* 0x00000001ff107887 */ /* 0x000fe40008800000 */
[----:B------:R-:W-:Y:S02]  /*58b0*/  USEL UR21, UR21, URZ, UP1 ;  /* 0x000000ff15157287 */ /* 0x000fe40008800000 */
[----:B------:R-:W-:Y:S02]  /*58c0*/  UIADD3 UR9, UPT, UPT, UR9, 0x1a0, URZ ;  /* 0x000001a009097890 */ /* 0x000fe4000fffe0ff */
[----:B------:R-:W-:Y:S01]  /*58d0*/  @UP0 ULEA UR6, UR21, UR8, 0x3 ;  /* 0x0000000815060291 */ /* 0x000fe2000f8e18ff */
[----:B------:R-:W-:Y:S01]  /*58e0*/  LOP3.LUT R2, R2, UR16, RZ, 0x3c, !PT ;  /* 0x0000001002027c12 */ /* 0x000fe2000f8e3cff */
[----:B------:R-:W-:Y:S01]  /*58f0*/  UMOV UR29, 0xc0004010 ;  /* 0xc0004010001d7882 */ /* 0x000fe20000000000 */
[----:B------:R-:W-:Y:S01]  /*5900*/  UMOV UR31, 0xc0004010 ;  /* 0xc0004010001f7882 */ /* 0x000fe20000000000 */
[----:B------:R-:W-:Y:S01]  /*5910*/  UIADD3 UR20, UPT, UPT, UR20, 0x1, URZ ;  /* 0x0000000114147890 */ /* 0x000fe2000fffe0ff */
[----:B-1----:R-:W-:Y:S01]  /*5920*/  @P0 SHF.L.U32 R0, R2, 0x1f, RZ ;  /* 0x0000001f02000819 */ /* 0x002fe200000006ff */
[----:B------:R-:W-:Y:S02]  /*5930*/  UIADD3 UR18, UPT, UPT, UR18, -0x1, URZ ;  /* 0xffffffff12127890 */ /* 0x000fe4000fffe0ff */
[----:B------:R-:W-:Y:S01]  /*5940*/  UISETP.NE.AND UP0, UPT, UR20, UR19, UPT ;  /* 0x000000131400728c */ /* 0x000fe2000bf05270 */
[----:B------:R2:W3:Y:S01]  /*5950*/  @P0 SYNCS.PHASECHK.TRANS64.TRYWAIT P2, [UR6], R0 ;  /* 0x00000000ff0005a7 */ /* 0x0004e20008041106 */
[----:B------:R2:W-:Y:S01]  /*5960*/  UTCQMMA.2CTA gdesc[UR30], gdesc[UR28], tmem[UR10], tmem[UR26], idesc[UR27], UP3 ;  /* 0x00ff1a1c1e0075ea */ /* 0x0005e20009a0030a */
[----:B------:R-:W-:Y:S01]  /*5970*/  UPLOP3.LUT UP3, UPT, UPT, UPT, UPT, 0x80, 0x8 ;  /* 0x000000000008789c */ /* 0x000fe20003f6f070 */
[----:B------:R2:W-:Y:S01]  /*5980*/  UTCBAR.2CTA.MULTICAST [UR9], URZ, UR13 ;  /* 0x000000ff090073e9 */ /* 0x0005e2000820080d */
[----:B------:R-:W-:Y:S04]  /*5990*/  UMOV UR17, UR21 ;  /* 0x0000001500117c82 */ /* 0x000fe80008000000 */
[----:B------:R-:W-:Y:S05]  /*59a0*/  BRA.U UP0, `(.L_x_122) ;  /* 0xfffffffd008c7547 */ /* 0x000fea000b83ffff */
.L_x_119:
[----:B------:R-:W-:Y:S01]  /*59b0*/  UIADD3 UR11, UPT, UPT, UR11, 0x390, URZ ;  /* 0x000003900b0b7890 */ /* 0x000fe2000fffe0ff */
[----:B------:R-:W-:-:S08]  /*59c0*/  UMOV UR20, UR19 ;  /* 0x0000001300147c82 */ /* 0x000fd00008000000 */
[----:B------:R4:W-:Y:S01]  /*59d0*/  UTCBAR.2CTA.MULTICAST [UR11], URZ, UR12 ;  /* 0x000000ff0b0073e9 */ /* 0x0009e2000820080c */
[----:B------:R-:W-:Y:S02]  /*59e0*/  NOP ;  /* 0x0000000000007918 */ /* 0x000fe40000000000 */
.L_x_117:
[----:B------:R-:W-:Y:S01]  /*59f0*/  UIADD3 UR22, UPT, UPT, UR22, 0x1, URZ ;  /* 0x0000000116167890 */ /* 0x000fe2000fffe0ff */
[----:B------:R-:W-:-:S03]  /*5a00*/  ISETP.NE.AND P0, PT, R8, 0x2, PT ;  /* 0x000000020800780c */ /* 0x000fc60003f05270 */
[----:B------:R-:W-:Y:S01]  /*5a10*/  UISETP.NE.AND UP0, UPT, UR22, 0x4, UPT ;  /* 0x000000041600788c */ /* 0x000fe2000bf05270 */
[----:B-12---:R-:W-:Y:S02]  /*5a20*/  SEL R0, RZ, 0x1, P0 ;  /* 0x00000001ff007807 */ /* 0x006fe40000000000 */
[----:B------:R-:W-:Y:S01]  /*5a30*/  SEL R8, R8, RZ, P0 ;  /* 0x000000ff08087207 */ /* 0x000fe20000000000 */
[----:B------:R-:W-:Y:S01]  /*5a40*/  USEL UR6, URZ, 0x1, UP0 ;  /* 0x00000001ff067887 */ /* 0x000fe20008000000 */
[----:B------:R-:W-:Y:S01]  /*5a50*/  LOP3.LUT R3, R3, R0, RZ, 0x3c, !PT ;  /* 0x0000000003037212 */ /* 0x000fe200078e3cff */
[----:B------:R-:W-:-:S04]  /*5a60*/  USEL UR22, UR22, URZ, UP0 ;  /* 0x000000ff16167287 */ /* 0x000fc80008000000 */
[----:B------:R-:W-:Y:S01]  /*5a70*/  LOP3.LUT R9, R9, UR6, RZ, 0x3c, !PT ;  /* 0x0000000609097c12 */ /* 0x000fe2000f8e3cff */
[----:B------:R-:W-:Y:S07]  /*5a80*/  @P1 BRA `(.L_x_123) ;  /* 0xfffffff800c41947 */ /* 0x000fee000383ffff */
[----:B------:R-:W1:Y:S01]  /*5a90*/  S2UR UR6, SR_CgaCtaId ;  /* 0x00000000000679c3 */ /* 0x000e620000008800 */
[----:B------:R-:W-:Y:S01]  /*5aa0*/  ELECT P0, URZ, PT ;  /* 0x0000000000ff782f */ /* 0x000fe20003800000 */
[----:B------:R-:W-:Y:S01]  /*5ab0*/  HFMA2 R0, -RZ, RZ, 0, 5.9604644775390625e-08 ;  /* 0x00000001ff007431 */ /* 0x000fe200000001ff */
[----:B------:R-:W-:-:S05]  /*5ac0*/  UMOV UR7, 0x40 ;  /* 0x0000004000077882 */ /* 0x000fca0000000000 */
[----:B------:R-:W-:Y:S01]  /*5ad0*/  UVIRTCOUNT.DEALLOC.SMPOOL 0x80 ;  /* 0x000000800000784c */ /* 0x000fe20000000000 */
[----:B------:R-:W-:Y:S02]  /*5ae0*/  UISETP.NE.AND UP0, UPT, UR5, URZ, UPT ;  /* 0x000000ff0500728c */ /* 0x000fe4000bf05270 */
[----:B-1----:R-:W-:-:S09]  /*5af0*/  ULEA UR6, UR6, UR7, 0x18 ;  /* 0x0000000706067291 */ /* 0x002fd2000f8ec0ff */
[----:B------:R1:W-:Y:S01]  /*5b00*/  @P0 STS.U8 [UR6+0x1c], R0 ;  /* 0x00001c00ff000988 */ /* 0x0003e20008000006 */
[----:B------:R-:W-:Y:S05]  /*5b10*/  BRA.U UP0, `(.L_x_124) ;  /* 0x0000000100a07547 */ /* 0x000fea000b800000 */
[----:B------:R-:W-:Y:S01]  /*5b20*/  UIADD3 UR5, UPT, UPT, UR8, 0x3b0, URZ ;  /* 0x000003b008057890 */ /* 0x000fe2000fffe0ff */
[----:B------:R-:W-:-:S03]  /*5b30*/  SHF.L.U32 R3, R9, 0x1f, RZ ;  /* 0x0000001f09037819 */ /* 0x000fc600000006ff */
[----:B------:R-:W-:-:S09]  /*5b40*/  ULEA UR7, UR22, UR5, 0x3 ;  /* 0x0000000516077291 */ /* 0x000fd2000f8e18ff */
[----:B------:R-:W2:Y:S02]  /*5b50*/  SYNCS.PHASECHK.TRANS64.TRYWAIT P0, [UR7], R3 ;  /* 0x00000003ff0075a7 */ /* 0x000ea40008001107 */
[----:B--2---:R-:W-:Y:S05]  /*5b60*/  @!P0 BRA `(.L_x_125) ;  /* 0x0000005400a08947 */ /* 0x004fea0003800000 */
.L_x_291:
        /* <DEDUP_REMOVED lines=9> */
.L_x_293:
        /* <DEDUP_REMOVED lines=9> */
.L_x_295:
[----:B------:R-:W-:-:S04]  /*5c90*/  UIADD3 UR9, UPT, UPT, UR9, 0x1, URZ ;  /* 0x0000000109097890 */ /* 0x000fc8000fffe0ff */
[----:B------:R-:W-:-:S04]  /*5ca0*/  UISETP.NE.AND UP1, UPT, UR9, 0x4, UPT ;  /* 0x000000040900788c */ /* 0x000fc8000bf25270 */
[----:B------:R-:W-:Y:S02]  /*5cb0*/  USEL UR7, URZ, 0x1, UP1 ;  /* 0x00000001ff077887 */ /* 0x000fe40008800000 */
[----:B------:R-:W-:-:S04]  /*5cc0*/  USEL UR9, UR9, URZ, UP1 ;  /* 0x000000ff09097287 */ /* 0x000fc80008800000 */
[----:B------:R-:W-:Y:S01]  /*5cd0*/  ULEA UR9, UR9, UR5, 0x3 ;  /* 0x0000000509097291 */ /* 0x000fe2000f8e18ff */
[----:B-1----:R-:W-:-:S04]  /*5ce0*/  LOP3.LUT R3, R2, UR7, RZ, 0x3c, !PT ;  /* 0x0000000702037c12 */ /* 0x002fc8000f8e3cff */
[----:B------:R-:W-:Y:S01]  /*5cf0*/  SHF.L.U32 R3, R3, 0x1f, RZ ;  /* 0x0000001f03037819 */ /* 0x000fe200000006ff */
[----:B------:R-:W-:-:S04]  /*5d00*/  IMAD.U32 R0, RZ, RZ, UR9 ;  /* 0x00000009ff007e24 */ /* 0x000fc8000f8e00ff */
[----:B------:R1:W2:Y:S03]  /*5d10*/  SYNCS.PHASECHK.TRANS64.TRYWAIT P0, [R0+URZ], R3 ;  /* 0x00000003000075a7 */ /* 0x0002a600080011ff */
[----:B--2---:R-:W-:Y:S05]  /*5d20*/  @!P0 NANOSLEEP.SYNCS 0x989680 ;  /* 0x009896800000895d */ /* 0x004fea0003900000 */
[----:B------:R-:W2:Y:S02]  /*5d30*/  @!P0 SYNCS.PHASECHK.TRANS64 P0, [R0+URZ], R3 ;  /* 0x00000003000085a7 */ /* 0x000ea400080010ff */
[----:B--2---:R-:W-:Y:S05]  /*5d40*/  @P0 BRA `(.L_x_128) ;  /* 0x0000000000200947 */ /* 0x004fea0003800000 */
.L_x_129:
[----:B--2---:R2:W1:Y:S02]  /*5d50*/  SYNCS.PHASECHK.TRANS64.TRYWAIT P0, [R0+URZ], R3 ;  /* 0x00000003000075a7 */ /* 0x00446400080011ff */
[----:B-1----:R-:W-:Y:S05]  /*5d60*/  @!P0 NANOSLEEP.SYNCS 0x989680 ;  /* 0x009896800000895d */ /* 0x002fea0003900000 */
[----:B------:R-:W1:Y:S02]  /*5d70*/  @!P0 SYNCS.PHASECHK.TRANS64 P0, [R0+URZ], R3 ;  /* 0x00000003000085a7 */ /* 0x000e6400080010ff */
[----:B-1----:R-:W-:Y:S05]  /*5d80*/  @!P0 BRA `(.L_x_129) ;  /* 0xfffffffc00f08947 */ /* 0x002fea000383ffff */
[----:B------:R-:W-:Y:S05]  /*5d90*/  BRA `(.L_x_128) ;  /* 0x00000000000c7947 */ /* 0x000fea0003800000 */
.L_x_124:
[----:B------:R-:W-:-:S04]  /*5da0*/  UIADD3 UR5, UPT, UPT, UR8, 0x3f0, URZ ;  /* 0x000003f008057890 */ /* 0x000fc8000fffe0ff */
[----:B------:R-:W-:-:S09]  /*5db0*/  UPRMT UR5, UR4, 0x654, UR5 ;  /* 0x0000065404057896 */ /* 0x000fd20008000005 */
[----:B------:R-:W-:Y:S03]  /*5dc0*/  SYNCS.ARRIVE.TRANS64.RED.A1T0 RZ, [UR5], RZ ;  /* 0x000000ffffff79a7 */ /* 0x000fe60008100405 */
.L_x_128:
[----:B-12---:R-:W-:Y:S01]  /*5dd0*/  SHF.L.U32 R3, RZ, 0x1f, RZ ;  /* 0x0000001fff037819 */ /* 0x006fe200000006ff */
[----:B------:R-:W-:Y:S01]  /*5de0*/  UIADD3 UR5, UPT, UPT, UR8, 0x3f0, URZ ;  /* 0x000003f008057890 */ /* 0x000fe2000fffe0ff */
[----:B------:R-:W-:Y:S02]  /*5df0*/  PLOP3.LUT P0, PT, PT, PT, UP0, 0x80, 0x8 ;  /* 0x000000000008781c */ /* 0x000fe40003f0f008 */
[----:B------:R-:W1:Y:S02]  /*5e00*/  SYNCS.PHASECHK.TRANS64.TRYWAIT P1, [UR8+0x3f0], R3 ;  /* 0x0003f003ff0075a7 */ /* 0x000e640008021108 */
[----:B-1----:R-:W-:Y:S09]  /*5e10*/  @!P1 BRA `(.L_x_130) ;  /* 0x00000054003c9947 */ /* 0x002ff20003800000 */
.L_x_297:
[----:B------:R-:W-:Y:S01]  /*5e20*/  @!UP0 UPRMT UR5, UR4, 0x654, UR5 ;  /* 0x0000065404058896 */ /* 0x000fe20008000005 */
[----:B------:R-:W-:Y:S02]  /*5e30*/  UMOV UR8, 0xffff ;  /* 0x0000ffff00087882 */ /* 0x000fe40000000000 */
[----:B------:R-:W-:-:S06]  /*5e40*/  UMOV UR4, 0x1 ;  /* 0x0000000100047882 */ /* 0x000fcc0000000000 */
[----:B------:R-:W-:Y:S01]  /*5e50*/  @!P0 SYNCS.ARRIVE.TRANS64.RED.A1T0 RZ, [UR5], RZ ;  /* 0x000000ffffff89a7 */ /* 0x000fe20008100405 */
[----:B------:R-:W-:Y:S01]  /*5e60*/  NOP ;  /* 0x0000000000007918 */ /* 0x000fe20000000000 */
[----:B-1----:R-:W1:Y:S01]  /*5e70*/  LDS R0, [UR6+0x14] ;  /* 0x00001406ff007984 */ /* 0x002e620008000800 */
[----:B------:R-:W-:-:S04]  /*5e80*/  ULOP3.LUT UR5, UR24, 0xffff, URZ, 0xc0, !UPT ;  /* 0x0000ffff18057892 */ /* 0x000fc8000f8ec0ff */
[----:B------:R-:W-:-:S04]  /*5e90*/  USHF.R.U32.HI UR5, URZ, 0x5, UR5 ;  /* 0x00000005ff057899 */ /* 0x000fc80008011605 */
[----:B------:R-:W-:Y:S02]  /*5ea0*/  USHF.L.U32 UR8, UR8, UR5, URZ ;  /* 0x0000000508087299 */ /* 0x000fe400080006ff */
[----:B------:R-:W-:-:S04]  /*5eb0*/  USHF.L.U32 UR4, UR4, UR5, URZ ;  /* 0x0000000504047299 */ /* 0x000fc800080006ff */
[----:B-1----:R-:W-:-:S04]  /*5ec0*/  LOP3.LUT R0, R0, UR8, RZ, 0xc0, !PT ;  /* 0x0000000800007c12 */ /* 0x002fc8000f8ec0ff */
[----:B------:R-:W-:-:S13]  /*5ed0*/  ISETP.NE.AND P0, PT, R0, UR8, PT ;  /* 0x0000000800007c0c */ /* 0x000fda000bf05270 */
[----:B------:R-:W-:Y:S05]  /*5ee0*/  @P0 BRA `(.L_x_131) ;  /* 0x0000000000580947 */ /* 0x000fea0003800000 */
[----:B------:R-:W1:Y:S02]  /*5ef0*/  LDS R0, [UR6+0x18] ;  /* 0x00001806ff007984 */ /* 0x000e640008000800 */
[----:B-1----:R-:W-:-:S04]  /*5f00*/  LOP3.LUT R0, R0, UR4, RZ, 0xc0, !PT ;  /* 0x0000000400007c12 */ /* 0x002fc8000f8ec0ff */
[----:B------:R-:W-:-:S13]  /*5f10*/  ISETP.NE.AND P0, PT, R0, UR4, PT ;  /* 0x0000000400007c0c */ /* 0x000fda000bf05270 */
[----:B------:R-:W-:Y:S05]  /*5f20*/  @P0 BRA `(.L_x_132) ;  /* 0x00000000003c0947 */ /* 0x000fea0003800000 */
[----:B------:R-:W1:Y:S01]  /*5f30*/  S2R R2, SR_LANEID ;  /* 0x0000000000027919 */ /* 0x000e620000000000 */
[----:B------:R-:W-:Y:S01]  /*5f40*/  ULOP3.LUT UR8, URZ, UR8, URZ, 0x33, !UPT ;  /* 0x00000008ff087292 */ /* 0x000fe2000f8e33ff */
[----:B------:R-:W-:Y:S01]  /*5f50*/  LOP3.LUT R4, RZ, UR4, RZ, 0x33, !PT ;  /* 0x00000004ff047c12 */ /* 0x000fe2000f8e33ff */
[----:B------:R-:W-:Y:S02]  /*5f60*/  VOTEU.ANY UR7, UPT, PT ;  /* 0x0000000000077886 */ /* 0x000fe400038e0100 */
[----:B------:R-:W-:Y:S01]  /*5f70*/  UFLO.U32 UR7, UR7 ;  /* 0x00000007000772bd */ /* 0x000fe200080e0000 */
[----:B------:R-:W2:Y:S01]  /*5f80*/  REDUX UR4, R4 ;  /* 0x00000000040473c4 */ /* 0x000ea20000000000 */
[----:B------:R-:W-:-:S06]  /*5f90*/  IMAD.U32 R0, RZ, RZ, UR8 ;  /* 0x00000008ff007e24 */ /* 0x000fcc000f8e00ff */
[----:B------:R1:W-:Y:S01]  /*5fa0*/  UTCATOMSWS.AND URZ, UR8 ;  /* 0x0000000800ff79e3 */ /* 0x0003e20008000000 */
[----:B------:R-:W3:Y:S01]  /*5fb0*/  REDUX UR5, R0 ;  /* 0x00000000000573c4 */ /* 0x000ee20000000000 */
[----:B-1----:R-:W-:Y:S01]  /*5fc0*/  ISETP.EQ.U32.AND P0, PT, R2, UR7, PT ;  /* 0x0000000702007c0c */ /* 0x002fe2000bf02070 */
[----:B--2---:R-:W-:Y:S01]  /*5fd0*/  IMAD.U32 R2, RZ, RZ, UR4 ;  /* 0x00000004ff027e24 */ /* 0x004fe2000f8e00ff */
[----:B---3--:R-:W-:-:S11]  /*5fe0*/  MOV R3, UR5 ;  /* 0x0000000500037c02 */ /* 0x008fd60008000f00 */
[----:B------:R1:W-:Y:S04]  /*5ff0*/  @P0 ATOMS.AND RZ, [UR6+0x14], R3 ;  /* 0x00001403ffff098c */ /* 0x0003e8000a800006 */
[----:B------:R1:W-:Y:S01]  /*6000*/  @P0 ATOMS.AND RZ, [UR6+0x18], R2 ;  /* 0x00001802ffff098c */ /* 0x0003e2000a800006 */
[----:B------:R-:W-:Y:S05]  /*6010*/  BRA `(.L_x_133) ;  /* 0x0000000000147947 */ /* 0x000fea0003800000 */
.L_x_132:
[----:B------:R-:W-:Y:S02]  /*6020*/  MOV R2, 0x6040 ;  /* 0x0000604000027802 */ /* 0x000fe40000000f00 */
[----:B---345:R-:W-:Y:S05]  /*6030*/  CALL.REL.NOINC `($__internal_0_$__cuda_sm10x_tcgen05_guardrail_trap_col_being_dealloced_not_returned_by_alloc) ;  /* 0x0000005400907944 */ /* 0x038fea0003c00000 */
[----:B------:R-:W-:Y:S05]  /*6040*/  BRA `(.L_x_133) ;  /* 0x0000000000087947 */ /* 0x000fea0003800000 */
.L_x_131:
[----:B------:R-:W-:Y:S02]  /*6050*/  MOV R2, 0x6070 ;  /* 0x0000607000027802 */ /* 0x000fe40000000f00 */
[----:B---345:R-:W-:Y:S05]  /*6060*/  CALL.REL.NOINC `($__internal_2_$__cuda_sm10x_tcgen05_guardrail_trap_unallocated_columns_being_dealloced) ;  /* 0x00000054009c7944 */ /* 0x038fea0003c00000 */
.L_x_133:
[----:B------:R-:W-:Y:S01]  /*6070*/  NOP ;  /* 0x0000000000007918 */ /* 0x000fe20000000000 */
[----:B----4-:R-:W-:Y:S05]  /*6080*/  EXIT ;  /* 0x000000000000794d */ /* 0x010fea0003800000 */
.L_x_104:
[----:B------:R-:W-:-:S09]  /*6090*/  UISETP.NE.OR UP5, UPT, UR10, 0x3, !UP5 ;  /* 0x000000030a00788c */ /* 0x000fd2000efa5670 */
[----:B------:R-:W-:Y:S05]  /*60a0*/  BRA.U UP5, `(.L_x_134) ;  /* 0x0000000d05707547 */ /* 0x000fea000b800000 */
[----:B------:R-:W1:Y:S01]  /*60b0*/  LDC R0, c[0x0][0xb30] ;  /* 0x0002cc00ff007b82 */ /* 0x000e620000000800 */
[----:B------:R-:W2:Y:S01]  /*60c0*/  LDCU.64 UR8, c[0x0][0x888] ;  /* 0x00011100ff0877ac */ /* 0x000ea20008000a00 */
[----:B------:R-:W-:Y:S02]  /*60d0*/  HFMA2 R29, -RZ, RZ, 0, 0 ;  /* 0x00000000ff1d7431 */ /* 0x000fe400000001ff */
[----:B------:R-:W-:Y:S01]  /*60e0*/  IMAD.MOV.U32 R31, RZ, RZ, 0x1 ;  /* 0x00000001ff1f7424 */ /* 0x000fe200078e00ff */
[----:B------:R-:W-:Y:S01]  /*60f0*/  MOV R23, 0x1000 ;  /* 0x0000100000177802 */ /* 0x000fe20000000f00 */
[----:B------:R-:W3:Y:S01]  /*6100*/  LDCU.64 UR4, c[0x0][0x890] ;  /* 0x00011200ff0477ac */ /* 0x000ee20008000a00 */
[----:B------:R-:W-:Y:S01]  /*6110*/  IMAD.MOV.U32 R30, RZ, RZ, RZ ;  /* 0x000000ffff1e7224 */ /* 0x000fe200078e00ff */
[----:B------:R-:W4:Y:S01]  /*6120*/  LDC R19, c[0x0][0x370] ;  /* 0x0000dc00ff137b82 */ /* 0x000f220000000800 */
[----:B------:R-:W-:Y:S01]  /*6130*/  UMOV UR7, 0x400 ;  /* 0x0000040000077882 */ /* 0x000fe20000000000 */
[----:B------:R-:W-:-:S02]  /*6140*/  UPLOP3.LUT UP1, UPT, UPT, UPT, UPT, 0x40, 0x4 ;  /* 0x000000000004789c */ /* 0x000fc40003f2e870 */
[----:B------:R-:W-:-:S04]  /*6150*/  ULEA UR7, UR37, UR7, 0x18 ;  /* 0x0000000725077291 */ /* 0x000fc8000f8ec0ff */
[----:B------:R-:W4:Y:S01]  /*6160*/  LDC R2, c[0x0][0xb0c] ;  /* 0x0002c300ff027b82 */ /* 0x000f220000000800 */
[----:B------:R-:W-:Y:S02]  /*6170*/  UIADD3 UR13, UPT, UPT, UR7, 0x348, URZ ;  /* 0x00000348070d7890 */ /* 0x000fe4000fffe0ff */
[----:B--2---:R-:W-:Y:S02]  /*6180*/  UISETP.NE.U32.AND UP3, UPT, UR8, URZ, UPT ;  /* 0x000000ff0800728c */ /* 0x004fe4000bf65070 */
[----:B------:R-:W-:Y:S02]  /*6190*/  UIADD3 UR25, UPT, UPT, UR7, 0x340, URZ ;  /* 0x0000034007197890 */ /* 0x000fe4000fffe0ff */
[----:B---3--:R-:W-:Y:S01]  /*61a0*/  UISETP.NE.U32.AND UP4, UPT, UR4, URZ, UPT ;  /* 0x000000ff0400728c */ /* 0x008fe2000bf85070 */
[----:B------:R-:W2:Y:S01]  /*61b0*/  LDC R18, c[0x0][0xb20] ;  /* 0x0002c800ff127b82 */ /* 0x000ea20000000800 */
[----:B-1----:R-:W-:Y:S01]  /*61c0*/  ISETP.NE.AND P1, PT, R0, 0x1, PT ;  /* 0x000000010000780c */ /* 0x002fe20003f25270 */
[----:B------:R-:W-:-:S02]  /*61d0*/  UISETP.NE.AND.EX UP3, UPT, UR9, URZ, UPT, UP3 ;  /* 0x000000ff0900728c */ /* 0x000fc4000bf65330 */
[----:B------:R-:W-:Y:S02]  /*61e0*/  UPRMT UR13, UR37, 0x654, UR13 ;  /* 0x00000654250d7896 */ /* 0x000fe4000800000d */
[----:B------:R-:W-:Y:S02]  /*61f0*/  UISETP.NE.AND.EX UP4, UPT, UR5, URZ, UPT, UP4 ;  /* 0x000000ff0500728c */ /* 0x000fe4000bf85340 */
[----:B------:R-:W1:Y:S08]  /*6200*/  LDC.64 R32, c[0x0][0x348] ;  /* 0x0000d200ff207b82 */ /* 0x000e700000000a00 */
[----:B------:R-:W3:Y:S08]  /*6210*/  LDC.64 R16, c[0x0][0xb10] ;  /* 0x0002c400ff107b82 */ /* 0x000ef00000000a00 */
[----:B------:R-:W1:Y:S08]  /*6220*/  LDC.64 R6, c[0x0][0xb18] ;  /* 0x0002c600ff067b82 */ /* 0x000e700000000a00 */
[----:B------:R-:W1:Y:S08]  /*6230*/  LDC.64 R4, c[0x0][0xb28] ;  /* 0x0002ca00ff047b82 */ /* 0x000e700000000a00 */
[----:B--2-4-:R-:W1:Y:S02]  /*6240*/  LDC R22, c[0x0][0x374] ;  /* 0x0000dd00ff167b82 */ /* 0x014e640000000800 */
.L_x_143:
[C---:B------:R-:W-:Y:S02]  /*6250*/  LEA R0, R30.reuse, UR7, 0x3 ;  /* 0x000000071e007c11 */ /* 0x040fe4000f8e18ff */
[----:B------:R-:W-:Y:S02]  /*6260*/  SHF.L.U32 R3, R29, 0x1f, RZ ;  /* 0x0000001f1d037819 */ /* 0x000fe400000006ff */
[----:B------:R-:W-:Y:S02]  /*6270*/  LEA R24, R30, UR7, 0x4 ;  /* 0x000000071e187c11 */ /* 0x000fe4000f8e20ff */
[----:B--2---:R-:W2:Y:S02]  /*6280*/  SYNCS.PHASECHK.TRANS64.TRYWAIT P0, [R0+URZ+0x370], R3 ;  /* 0x00037003000075a7 */ /* 0x004ea400080011ff */
[----:B--2---:R-:W-:Y:S05]  /*6290*/  @!P0 BRA `(.L_x_135) ;  /* 0x0000005000348947 */ /* 0x004fea0003800000 */
.L_x_298:
[----:B------:R-:W-:Y:S01]  /*62a0*/  ISETP.GE.AND P0, PT, R40, 0x1, PT ;  /* 0x000000012800780c */ /* 0x000fe20003f06270 */
[----:B------:R-:W4:Y:S01]  /*62b0*/  LDS.128 R24, [R24+0x400] ;  /* 0x0004000018187984 */ /* 0x000f220000000c00 */
[----:B--2---:R-:W-:Y:S01]  /*62c0*/  VIADD R0, R0, 0x380 ;  /* 0x0000038000007836 */ /* 0x004fe20000000000 */
[----:B------:R-:W-:Y:S01]  /*62d0*/  @!PT LDS RZ, [RZ] ;  /* 0x00000000fffff984 */ /* 0x000fe20000000800 */
[----:B------:R-:W-:Y:S01]  /*62e0*/  @!PT LDS RZ, [RZ] ;  /* 0x00000000fffff984 */ /* 0x000fe20000000800 */
[----:B------:R-:W-:Y:S01]  /*62f0*/  @!PT LDS RZ, [RZ] ;  /* 0x00000000fffff984 */ /* 0x000fe20000000800 */
[----:B------:R-:W-:Y:S01]  /*6300*/  @!PT LDS RZ, [RZ] ;  /* 0x00000000fffff984 */ /* 0x000fe20000000800 */
[----:B------:R2:W-:Y:S06]  /*6310*/  MEMBAR.ALL.CTA ;  /* 0x0000000000007992 */ /* 0x0005ec0000008000 */
[----:B--2---:R-:W2:Y:S01]  /*6320*/  FENCE.VIEW.ASYNC.S ;  /* 0x00000000000073c6 */ /* 0x004ea20000000000 */
[----:B------:R-:W-:Y:S04]  /*6330*/  PRMT R0, RZ, 0x654, R0 ;  /* 0x00000654ff007816 */ /* 0x000fe80000000000 */
[----:B--2---:R2:W-:Y:S01]  /*6340*/  SYNCS.ARRIVE.TRANS64.RED.A1T0 RZ, [R0+URZ], RZ ;  /* 0x000000ff00ff79a7 */ /* 0x0045e200081004ff */
[----:B----4-:R-:W-:Y:S11]  /*6350*/  LOP3.LUT P3, RZ, R26, 0x1, RZ, 0xc0, !PT ;  /* 0x000000011aff7812 */ /* 0x010ff6000786c0ff */
[----:B------:R-:W-:Y:S02]  /*6360*/  @!UPT UIADD3 URZ, UPT, UPT, URZ, URZ, URZ ;  /* 0x000000fffffff290 */ /* 0x000fe4000fffe0ff */
[----:B------:R-:W-:Y:S02]  /*6370*/  @P3 MOV R13, R24 ;  /* 0x00000018000d3202 */ /* 0x000fe40000000f00 */
[----:B------:R-:W-:Y:S01]  /*6380*/  @P3 LOP3.LUT R8, R25, 0xffff, RZ, 0xc0, !PT ;  /* 0x0000ffff19083812 */ /* 0x000fe200078ec0ff */
[----:B--2---:R-:W-:Y:S06]  /*6390*/  @!P0 BRA `(.L_x_136) ;  /* 0x0000000000a48947 */ /* 0x004fec0003800000 */
[----:B-1----:R-:W-:Y:S01]  /*63a0*/  IMAD.HI.U32 R35, R22, R7, RZ ;  /* 0x0000000716237227 */ /* 0x002fe200078e00ff */
[----:B------:R-:W-:Y:S02]  /*63b0*/  ISETP.NE.AND P0, PT, R6, 0x1, PT ;  /* 0x000000010600780c */ /* 0x000fe40003f05270 */
[----:B------:R-:W-:Y:S01]  /*63c0*/  ISETP.NE.AND P2, PT, R40, 0x1, PT ;  /* 0x000000012800780c */ /* 0x000fe20003f45270 */
[----:B---3--:R-:W-:Y:S01]  /*63d0*/  IMAD.HI.U32 R34, R19, R16, RZ ;  /* 0x0000001013227227 */ /* 0x008fe200078e00ff */
[----:B------:R-:W-:Y:S02]  /*63e0*/  SHF.R.U32.HI R35, RZ, R18, R35 ;  /* 0x00000012ff237219 */ /* 0x000fe40000011623 */
[----:B------:R-:W-:Y:S01]  /*63f0*/  ISETP.NE.AND P4, PT, R2, 0x1, PT ;  /* 0x000000010200780c */ /* 0x000fe20003f85270 */
[----:B------:R-:W-:Y:S01]  /*6400*/  IMAD.HI.U32 R36, R13, R16, RZ ;  /* 0x000000100d247227 */ /* 0x000fe200078e00ff */
[----:B------:R-:W-:Y:S02]  /*6410*/  SHF.R.U32.HI R34, RZ, R17, R34 ;  /* 0x00000011ff227219 */ /* 0x000fe40000011622 */
[----:B------:R-:W-:Y:S01]  /*6420*/  SEL R3, R22, R35, !P0 ;  /* 0x0000002316037207 */ /* 0x000fe20004000000 */
[C---:B------:R-:W-:Y:S01]  /*6430*/  IMAD.HI.U32 R35, R8.reuse, R7, RZ ;  /* 0x0000000708237227 */ /* 0x040fe200078e00ff */
[----:B------:R-:W-:Y:S02]  /*6440*/  SEL R11, R19, R34, !P4 ;  /* 0x00000022130b7207 */ /* 0x000fe40006000000 */
[----:B------:R-:W-:Y:S01]  /*6450*/  SHF.R.U32.HI R36, RZ, R17, R36 ;  /* 0x00000011ff247219 */ /* 0x000fe20000011624 */
[----:B------:R-:W-:Y:S01]  /*6460*/  IMAD.HI.U32 R38, R3, R4, RZ ;  /* 0x0000000403267227 */ /* 0x000fe200078e00ff */
[----:B------:R-:W-:Y:S03]  /*6470*/  SHF.R.U32.HI R35, RZ, R18, R35 ;  /* 0x00000012ff237219 */ /* 0x000fe60000011623 */
[----:B------:R-:W-:Y:S01]  /*6480*/  IMAD.HI.U32 R34, R11, R4, RZ ;  /* 0x000000040b227227 */ /* 0x000fe200078e00ff */
[----:B------:R-:W-:Y:S02]  /*6490*/  @P2 SHF.R.U32.HI R3, RZ, R5, R38 ;  /* 0x00000005ff032219 */ /* 0x000fe40000011626 */
[----:B------:R-:W-:Y:S02]  /*64a0*/  SEL R9, R8, R35, !P0 ;  /* 0x0000002308097207 */ /* 0x000fe40004000000 */
[----:B------:R-:W-:Y:S01]  /*64b0*/  @P2 SHF.R.U32.HI R11, RZ, R5, R34 ;  /* 0x00000005ff0b2219 */ /* 0x000fe20000011622 */
[C---:B------:R-:W-:Y:S01]  /*64c0*/  IMAD R10, R40.reuse, R3, RZ ;  /* 0x00000003280a7224 */ /* 0x040fe200078e02ff */
[----:B------:R-:W-:Y:S01]  /*64d0*/  SEL R3, R13, R36, !P4 ;  /* 0x000000240d037207 */ /* 0x000fe20006000000 */
[C---:B------:R-:W-:Y:S03]  /*64e0*/  IMAD.HI.U32 R14, R9.reuse, R4, RZ ;  /* 0x00000004090e7227 */ /* 0x040fe600078e00ff */
[----:B------:R-:W-:Y:S01]  /*64f0*/  ISETP.GE.AND P0, PT, R9, R10, PT ;  /* 0x0000000a0900720c */ /* 0x000fe20003f06270 */
[C---:B------:R-:W-:Y:S01]  /*6500*/  IMAD R12, R40.reuse, R11, RZ ;  /* 0x0000000b280c7224 */ /* 0x040fe200078e02ff */
[-C--:B------:R-:W-:Y:S04]  /*6510*/  SHF.R.U32.HI R14, RZ, R5.reuse, R14 ;  /* 0x00000005ff0e7219 */ /* 0x080fe8000001160e */
[----:B------:R-:W-:Y:S02]  /*6520*/  ISETP.GE.OR P0, PT, R3, R12, P0 ;  /* 0x0000000c0300720c */ /* 0x000fe40000706670 */
[----:B------:R-:W-:Y:S05]  /*6530*/  SEL R15, R9, R14, !P2 ;  /* 0x0000000e090f7207 */ /* 0x000fea0005000000 */
[----:B------:R-:W-:Y:S04]  /*6540*/  IMAD.MOV R14, RZ, RZ, -R15 ;  /* 0x000000ffff0e7224 */ /* 0x000fe800078e0a0f */
[----:B------:R-:W-:Y:S02]  /*6550*/  IMAD R14, R40, R14, R9 ;  /* 0x0000000e280e7224 */ /* 0x000fe400078e0209 */
[C---:B------:R-:W-:Y:S05]  /*6560*/  @!P0 IMAD.HI.U32 R10, R3.reuse, R4, RZ ;  /* 0x00000004030a8227 */ /* 0x040fea00078e00ff */
[----:B------:R-:W-:Y:S04]  /*6570*/  @!P0 SHF.R.U32.HI R10, RZ, R5, R10 ;  /* 0x00000005ff0a8219 */ /* 0x000fe8000001160a */
[----:B------:R-:W-:Y:S01]  /*6580*/  @!P0 SEL R0, R3, R10, !P2 ;  /* 0x0000000a03008207 */ /* 0x000fe20005000000 */
[----:B------:R-:W-:Y:S03]  /*6590*/  IMAD.MOV R10, RZ, RZ, -R3 ;  /* 0x000000ffff0a7224 */ /* 0x000fe600078e0a03 */
[----:B------:R-:W-:Y:S01]  /*65a0*/  @!P0 IADD3 R15, PT, PT, R15, -R0, RZ ;  /* 0x800000000f0f8210 */ /* 0x000fe20007ffe0ff */
[----:B------:R-:W-:Y:S01]  /*65b0*/  @!P0 IMAD R0, R11, R14, R0 ;  /* 0x0000000e0b008224 */ /* 0x000fe200078e0200 */
[----:B------:R-:W-:Y:S01]  /*65c0*/  IADD3 R11, PT, PT, -R9, RZ, RZ ;  /* 0x000000ff090b7210 */ /* 0x000fe20007ffe1ff */
[----:B------:R-:W-:Y:S02]  /*65d0*/  IMAD R13, R2, R10, R13 ;  /* 0x0000000a020d7224 */ /* 0x000fe400078e020d */
[----:B------:R-:W-:Y:S02]  /*65e0*/  @!P0 IMAD R9, R15, R40, R3 ;  /* 0x000000280f098224 */ /* 0x000fe400078e0203 */
[----:B------:R-:W-:Y:S02]  /*65f0*/  @!P0 IMAD.MOV.U32 R3, RZ, RZ, R0 ;  /* 0x000000ffff038224 */ /* 0x000fe400078e0000 */
[----:B------:R-:W-:Y:S02]  /*6600*/  IMAD R8, R6, R11, R8 ;  /* 0x0000000b06087224 */ /* 0x000fe400078e0208 */
[----:B------:R-:W-:Y:S02]  /*6610*/  IMAD R13, R3, R2, R13 ;  /* 0x00000002030d7224 */ /* 0x000fe400078e020d */
[----:B------:R-:W-:Y:S02]  /*6620*/  IMAD R8, R9, R6, R8 ;  /* 0x0000000609087224 */ /* 0x000fe400078e0208 */
.L_x_136:
[----:B------:R-:W-:Y:S05]  /*6630*/  BRA.U UP1, `(.L_x_137) ;  /* 0x0000000101107547 */ /* 0x000fea000b800000 */
[----:B------:R-:W-:Y:S04]  /*6640*/  MOV R0, UR6 ;  /* 0x0000000600007c02 */ /* 0x000fe80008000f00 */
[----:B------:R-:W-:Y:S04]  /*6650*/  SHF.L.U32 R3, R0, 0x1f, RZ ;  /* 0x0000001f00037819 */ /* 0x000fe800000006ff */
[----:B------:R-:W2:Y:S02]  /*6660*/  SYNCS.PHASECHK.TRANS64.TRYWAIT P0, [UR7+0x368], R3 ;  /* 0x00036803ff0075a7 */ /* 0x000ea40008001107 */
[----:B--2---:R-:W-:Y:S05]  /*6670*/  @!P0 BRA `(.L_x_138) ;  /* 0x0000004c00508947 */ /* 0x004fea0003800000 */
.L_x_137:
[----:B------:R-:W-:Y:S02]  /*6680*/  R2UR UR26, R20 ;  /* 0x00000000141a72ca */ /* 0x000fe400000e0000 */
[----:B------:R-:W-:Y:S02]  /*6690*/  R2UR UR27, R21 ;  /* 0x00000000151b72ca */ /* 0x000fe400000e0000 */
[----:B------:R-:W-:Y:S02]  /*66a0*/  ISETP.NE.U32.AND P2, PT, RZ, UR4, PT ;  /* 0x00000004ff007c0c */ /* 0x000fe4000bf45070 */
[----:B------:R-:W-:Y:S02]  /*66b0*/  SHF.L.U32 R12, R31, 0x1f, RZ ;  /* 0x0000001f1f0c7819 */ /* 0x000fe400000006ff */
[----:B------:R-:W-:Y:S05]  /*66c0*/  ISETP.NE.AND.EX P2, PT, RZ, UR5, PT, P2 ;  /* 0x00000005ff007c0c */ /* 0x000fea000bf45320 */
[----:B------:R-:W-:Y:S02]  /*66d0*/  USHF.L.U32 UR26, UR26, 0x7, URZ ;  /* 0x000000071a1a7899 */ /* 0x000fe400080006ff */
[----:B------:R-:W-:Y:S01]  /*66e0*/  USHF.L.U32 UR27, UR27, 0x6, URZ ;  /* 0x000000061b1b7899 */ /* 0x000fe200080006ff */
[----:B------:R-:W-:Y:S11]  /*66f0*/  BRA.U !UP4, `(.L_x_139) ;  /* 0x000000010c347547 */ /* 0x000ff6000b800000 */
[----:B------:R-:W-:Y:S01]  /*6700*/  UPLOP3.LUT UP0, UPT, UPT, UPT, UP3, 0x80, 0x8 ;  /* 0x000000000008789c */ /* 0x000fe20003f0f030 */
[----:B--2---:R-:W-:Y:S02]  /*6710*/  HFMA2 R0, -RZ, RZ, 0, 5.9604644775390625e-08 ;  /* 0x00000001ff007431 */ /* 0x004fe400000001ff */
[----:B------:R-:W-:Y:S03]  /*6720*/  IMAD.MOV.U32 R95, RZ, RZ, 0x1 ;  /* 0x00000001ff5f7424 */ /* 0x000fe600078e00ff */
[----:B------:R-:W-:Y:S05]  /*6730*/  PLOP3.LUT P0, PT, PT, PT, UP0, 0x80, 0x8 ;  /* 0x000000000008781c */ /* 0x000fea0003f0f008 */
[----:B------:R-:W2:Y:S01]  /*6740*/  @UP0 LDCU.64 UR10, c[0x0][0x888] ;  /* 0x00011100ff0a07ac */ /* 0x000ea20008000a00 */
[----:B------:R-:W-:Y:S07]  /*6750*/  @UP0 UIMAD UR8, UR36, UR4, URZ ;  /* 0x00000004240802a4 */ /* 0x000fee000f8e02ff */
[----:B------:R-:W-:Y:S01]  /*6760*/  @!P0 PRMT R95, R0, 0x7610, R95 ;  /* 0x00007610005f8816 */ /* 0x000fe2000000005f */
[----:B--2---:R-:W-:Y:S03]  /*6770*/  @UP0 UIMAD.WIDE UR10, UR8, 0x4, UR10 ;  /* 0x00000004080a08a5 */ /* 0x004fe6000f8e020a */
[----:B------:R-:W2:Y:S03]  /*6780*/  @!UP0 LDCU UR8, c[0x0][0x880] ;  /* 0x00011000ff0887ac */ /* 0x000ea60008000800 */
[----:B------:R-:W-:Y:S01]  /*6790*/  IMAD.U32 R10, RZ, RZ, UR10 ;  /* 0x0000000aff0a7e24 */ /* 0x000fe2000f8e00ff */
[----:B------:R-:W-:Y:S05]  /*67a0*/  MOV R11, UR11 ;  /* 0x0000000b000b7c02 */ /* 0x000fea0008000f00 */
[----:B-----5:R4:W5:Y:S02]  /*67b0*/  @P0 LDG.E R49, desc[UR46][R10.64] ;  /* 0x0000002e0a310981 */ /* 0x020964000c1e1900 */
[----:B--2-4-:R-:W-:Y:S07]  /*67c0*/  @!P0 IMAD.U32 R49, RZ, RZ, UR8 ;  /* 0x00000008ff318e24 */ /* 0x014fee000f8e00ff */
.L_x_139:
[----:B-----5:R-:W-:Y:S01]  /*67d0*/  @!P2 FSETP.EQ.AND P0, PT, R49, RZ, PT ;  /* 0x000000ff3100a20b */ /* 0x020fe20003f02000 */
[----:B------:R-:W-:Y:S01]  /*67e0*/  @!UPT UIADD3 URZ, UPT, UPT, URZ, URZ, URZ ;  /* 0x000000fffffff290 */ /* 0x000fe2000fffe0ff */
[----:B------:R-:W-:Y:S11]  /*67f0*/  @!P2 BRA `(.L_x_140) ;  /* 0x000000000014a947 */ /* 0x000ff60003800000 */
[----:B------:R-:W-:Y:S02]  /*6800*/  LOP3.LUT P2, RZ, R95, 0xff, RZ, 0xc0, !PT ;  /* 0x000000ff5fff7812 */ /* 0x000fe4000784c0ff */
[----:B------:R-:W-:Y:S04]  /*6810*/  PLOP3.LUT P0, PT, PT, PT, UP0, 0x80, 0x8 ;  /* 0x000000000008781c */ /* 0x000fe80003f0f008 */
[----:B------:R-:W-:Y:S07]  /*6820*/  PLOP3.LUT P0, PT, P0, PT, PT, 0x8, 0x80 ;  /* 0x000000000080781c */ /* 0x000fee000070e170 */
[----:B------:R-:W-:Y:S11]  /*6830*/  @P2 FSETP.EQ.AND P0, PT, R49, RZ, PT ;  /* 0x000000ff3100220b */ /* 0x000ff60003f02000 */
[----:B------:R-:W-:Y:S02]  /*6840*/  @!UPT UIADD3 URZ, UPT, UPT, URZ, URZ, URZ ;  /* 0x000000fffffff290 */ /* 0x000fe4000fffe0ff */
.L_x_140:
[----:B------:R-:W4:Y:S01]  /*6850*/  SYNCS.PHASECHK.TRANS64.TRYWAIT P2, [UR7+0x350], R12 ;  /* 0x0003500cff0075a7 */ /* 0x000f220008041107 */
[----:B------:R-:W-:Y:S04]  /*6860*/  ELECT P4, URZ, PT ;  /* 0x0000000000ff782f */ /* 0x000fe80003880000 */
[----:B------:R-:W-:Y:S11]  /*6870*/  PLOP3.LUT P4, PT, P0, P4, PT, 0xf2, 0x2f ;  /* 0x00000000002f781c */ /* 0x000ff60000789e72 */
[----:B------:R-:W-:Y:S02]  /*6880*/  @!UPT UIADD3 URZ, UPT, UPT, URZ, URZ, URZ ;  /* 0x000000fffffff290 */ /* 0x000fe4000fffe0ff */
[----:B-1----:R-:W-:Y:S05]  /*6890*/  @!P4 IADD3 R21, P0, PT, R32, 0x580, RZ ;  /* 0x000005802015c810 */ /* 0x002fea0007f1e0ff */
[----:B------:R-:W-:Y:S01]  /*68a0*/  @!P4 IMAD.X R20, RZ, RZ, R33, P0 ;  /* 0x000000ffff14c224 */ /* 0x000fe200000e0621 */
[----:B----4-:R-:W-:Y:S07]  /*68b0*/  @!P2 BRA `(.L_x_141) ;  /* 0x0000004800d8a947 */ /* 0x010fee0003800000 */
.L_x_301:
[----:B------:R-:W4:Y:S01]  /*68c0*/  LDC.64 R14, c[0x0][0xb10] ;  /* 0x0002c400ff0e7b82 */ /* 0x000f220000000a00 */
[----:B------:R-:W-:Y:S01]  /*68d0*/  @!P4 R2UR UR9, R21 ;  /* 0x000000001509c2ca */ /* 0x000fe200000e0000 */
[----:B------:R-:W-:Y:S01]  /*68e0*/  VOTEU.ALL UP1, P4 ;  /* 0x0000000000ff7886 */ /* 0x000fe20002020000 */
[----:B------:R-:W-:Y:S01]  /*68f0*/  @!P4 R2UR UR8, R20 ;  /* 0x000000001408c2ca */ /* 0x000fe200000e0000 */
[----:B------:R-:W-:Y:S01]  /*6900*/  VOTEU.ALL UP2, P4 ;  /* 0x0000000000ff7886 */ /* 0x000fe20002040000 */
[----:B------:R-:W-:Y:S03]  /*6910*/  UMOV UR16, 0x0 ;  /* 0x0000000000107882 */ /* 0x000fe60000000000 */
[----:B------:R-:W5:Y:S01]  /*6920*/  LDC.64 R10, c[0x0][0xb18] ;  /* 0x0002c600ff0a7b82 */ /* 0x000f620000000a00 */
[----:B------:R-:W-:Y:S01]  /*6930*/  @!UP1 UIADD3 UR24, UPT, UPT, UR7, 0x500, URZ ;  /* 0x0000050007189890 */ /* 0x000fe2000fffe0ff */
[----:B------:R-:W-:Y:S01]  /*6940*/  @P3 SHF.R.U32.HI R28, RZ, 0x10, R25 ;  /* 0x00000010ff1c3819 */ /* 0x000fe20000011619 */
[----:B------:R-:W-:Y:S01]  /*6950*/  UMOV UR17, 0x10000000 ;  /* 0x1000000000117882 */ /* 0x000fe20000000000 */
[----:B------:R-:W-:Y:S01]  /*6960*/  UMOV UR28, UR36 ;  /* 0x00000024001c7c82 */ /* 0x000fe20008000000 */
[----:B------:R-:W-:Y:S03]  /*6970*/  @!UP1 UIADD3 UR10, UPT, UPT, UR26, 0x40, URZ ;  /* 0x000000401a0a9890 */ /* 0x000fe6000fffe0ff */
[----:B--2---:R-:W2:Y:S01]  /*6980*/  @!P1 LDC R0, c[0x0][0xb20] ;  /* 0x0002c800ff009b82 */ /* 0x004ea20000000800 */
[----:B------:R-:W-:Y:S01]  /*6990*/  UMOV UR11, UR27 ;  /* 0x0000001b000b7c82 */ /* 0x000fe20008000000 */
[----:B------:R-:W-:Y:S01]  /*69a0*/  IMAD.U32 R20, RZ, RZ, UR9 ;  /* 0x00000009ff147e24 */ /* 0x000fe2000f8e00ff */
[----:B------:R-:W-:Y:S05]  /*69b0*/  UMOV UR9, UR25 ;  /* 0x0000001900097c82 */ /* 0x000fea0008000000 */
[----:B-1----:R-:W1:Y:S01]  /*69c0*/  @!P1 LDC R3, c[0x0][0xb0c] ;  /* 0x0002c300ff039b82 */ /* 0x002e620000000800 */
[----:B------:R-:W-:Y:S01]  /*69d0*/  IMAD.U32 R21, RZ, RZ, UR8 ;  /* 0x00000008ff157e24 */ /* 0x000fe2000f8e00ff */
[----:B------:R-:W-:Y:S01]  /*69e0*/  @!UP1 UIADD3 UR8, UPT, UPT, UR7, 0xd00, URZ ;  /* 0x00000d0007089890 */ /* 0x000fe2000fffe0ff */
[----:B------:R-:W-:Y:S01]  /*69f0*/  @!P4 R2UR UR18, R20 ;  /* 0x000000001412c2ca */ /* 0x000fe200000e0000 */
[----:B------:R-:W-:Y:S01]  /*6a00*/  VOTEU.ALL UP1, P4 ;  /* 0x0000000000ff7886 */ /* 0x000fe20002020000 */
[----:B------:R-:W-:Y:S01]  /*6a10*/  @!P4 IMAD.MOV.U32 R20, RZ, RZ, 0x1000 ;  /* 0x00001000ff14c424 */ /* 0x000fe200078e00ff */
[----:B------:R-:W-:Y:S01]  /*6a20*/  @!P4 R2UR UR19, R21 ;  /* 0x000000001513c2ca */ /* 0x000fe200000e0000 */
[----:B------:R-:W-:Y:S01]  /*6a30*/  UMOV UR12, UR36 ;  /* 0x00000024000c7c82 */ /* 0x000fe20008000000 */
[----:B------:R-:W-:Y:S01]  /*6a40*/  UPRMT UR14, UR37, 0x654, UR25 ;  /* 0x00000654250e7896 */ /* 0x000fe20008000019 */
[----:B------:R-:W-:Y:S10]  /*6a50*/  VIADD R30, R30, 0x1 ;  /* 0x000000011e1e7836 */ /* 0x000ff40000000000 */
[----:B------:R1:W-:Y:S02]  /*6a60*/  @!UP2 UTMALDG.3D [UR24], [UR18], desc[UR16] ;  /* 0x000010181200a5b4 */ /* 0x0003e40008011000 */
[----:B-1----:R-:W-:Y:S01]  /*6a70*/  @!P1 ISETP.NE.AND P2, PT, R3, 0x1, PT ;  /* 0x000000010300980c */ /* 0x002fe20003f45270 */
[C---:B----4-:R-:W-:Y:S01]  /*6a80*/  @!P1 IMAD.HI.U32 R14, R13.reuse, R14, RZ ;  /* 0x0000000e0d0e9227 */ /* 0x050fe200078e00ff */
[----:B-----5:R-:W-:Y:S01]  /*6a90*/  @!P1 ISETP.NE.AND P0, PT, R10, 0x1, PT ;  /* 0x000000010a00980c */ /* 0x020fe20003f05270 */
[----:B------:R1:W-:Y:S01]  /*6aa0*/  @!UP1 UTMALDG.3D [UR8], [UR18], desc[UR16] ;  /* 0x00001008120095b4 */ /* 0x0003e20008011000 */
[----:B------:R1:W-:Y:S01]  /*6ab0*/  @!P4 SYNCS.ARRIVE.TRANS64.RED.A0TR RZ, [UR7+0x340], R20 ;  /* 0x00034014ffffc9a7 */ /* 0x0003e20008300407 */
[C---:B------:R-:W-:Y:S01]  /*6ac0*/  @!P1 IMAD.HI.U32 R11, R8.reuse, R11, RZ ;  /* 0x0000000b080b9227 */ /* 0x040fe200078e00ff */
[----:B------:R-:W-:Y:S04]  /*6ad0*/  @!P1 SHF.R.U32.HI R14, RZ, R15, R14 ;  /* 0x0000000fff0e9219 */ /* 0x000fe8000001160e */
[----:B--2---:R-:W-:Y:S02]  /*6ae0*/  @!P1 SHF.R.U32.HI R9, RZ, R0, R11 ;  /* 0x00000000ff099219 */ /* 0x004fe4000001160b */
[----:B------:R-:W-:Y:S02]  /*6af0*/  @!P1 SEL R14, R13, R14, !P2 ;  /* 0x0000000e0d0e9207 */ /* 0x000fe40005000000 */
[----:B------:R-:W-:Y:S05]  /*6b00*/  @!P1 SEL R9, R8, R9, !P0 ;  /* 0x0000000908099207 */ /* 0x000fea0004000000 */
[----:B------:R-:W-:Y:S01]  /*6b10*/  @!P1 IMAD.IADD R0, R9, 0x1, -R14 ;  /* 0x0000000109009824 */ /* 0x000fe200078e0a0e */
[----:B------:R-:W-:Y:S01]  /*6b20*/  SYNCS.ARRIVE.TRANS64.RED.A1T0 RZ, [UR14], RZ ;  /* 0x000000ffffff79a7 */ /* 0x000fe2000810040e */
[----:B------:R-:W-:Y:S02]  /*6b30*/  @!P1 IMAD.IADD R9, R14, 0x1, -R9 ;  /* 0x000000010e099824 */ /* 0x000fe400078e0a09 */
[----:B------:R-:W-:Y:S02]  /*6b40*/  @!P1 IMAD R13, R0, R3, R13 ;  /* 0x00000003000d9224 */ /* 0x000fe400078e020d */
[----:B------:R-:W-:Y:S01]  /*6b50*/  @!P1 IMAD R8, R9, R10, R8 ;  /* 0x0000000a09089224 */ /* 0x000fe200078e0208 */
[----:B------:R-:W2:Y:S02]  /*6b60*/  SYNCS.PHASECHK.TRANS64.TRYWAIT P5, [UR7+0x358], R12 ;  /* 0x0003580cff0075a7 */ /* 0x000ea400080a1107 */
[----:B-12---:R-:W-:Y:S05]  /*6b70*/  @!P5 BRA `(.L_x_142) ;  /* 0x000000480040d947 */ /* 0x006fea0003800000 */
.L_x_303:
[----:B-1----:R-:W-:Y:S01]  /*6b80*/  @!P4 IADD3 R3, P0, PT, R32, 0x580, RZ ;  /* 0x000005802003c810 */ /* 0x002fe20007f1e0ff */
[----:B------:R-:W-:Y:S01]  /*6b90*/  VOTEU.ALL UP1, P4 ;  /* 0x0000000000ff7886 */ /* 0x000fe20002020000 */
[----:B------:R-:W-:Y:S01]  /*6ba0*/  VOTEU.ALL UP2, P4 ;  /* 0x0000000000ff7886 */ /* 0x000fe20002040000 */
[----:B------:R-:W-:Y:S01]  /*6bb0*/  UMOV UR14, 0x0 ;  /* 0x00000000000e7882 */ /* 0x000fe20000000000 */
[----:B------:R-:W-:Y:S01]  /*6bc0*/  @!P4 R2UR UR9, R3 ;  /* 0x000000000309c2ca */ /* 0x000fe200000e0000 */
[----:B------:R-:W-:Y:S01]  /*6bd0*/  @!P4 IMAD.X R0, RZ, RZ, R33, P0 ;  /* 0x000000ffff00c224 */ /* 0x000fe200000e0621 */
[----:B------:R-:W-:Y:S01]  /*6be0*/  @!UP1 UIADD3 UR17, UPT, UPT, UR7, 0x348, URZ ;  /* 0x0000034807119890 */ /* 0x000fe2000fffe0ff */
[----:B------:R-:W-:Y:S01]  /*6bf0*/  ISETP.NE.AND P0, PT, R30, 0x2, PT ;  /* 0x000000021e00780c */ /* 0x000fe20003f05270 */
[----:B------:R-:W-:Y:S01]  /*6c00*/  @!UP1 UIADD3 UR18, UPT, UPT, UR26, 0x20, URZ ;  /* 0x000000201a129890 */ /* 0x000fe2000fffe0ff */
[----:B------:R-:W-:Y:S01]  /*6c10*/  LOP3.LUT R31, R31, 0x1, RZ, 0x3c, !PT ;  /* 0x000000011f1f7812 */ /* 0x000fe200078e3cff */
[----:B------:R-:W-:Y:S01]  /*6c20*/  @!UP1 UIADD3 UR16, UPT, UPT, UR7, 0x1500, URZ ;  /* 0x0000150007109890 */ /* 0x000fe2000fffe0ff */
[----:B------:R-:W-:Y:S01]  /*6c30*/  @!P4 R2UR UR8, R0 ;  /* 0x000000000008c2ca */ /* 0x000fe200000e0000 */
[----:B------:R-:W-:Y:S01]  /*6c40*/  UMOV UR15, 0x10000000 ;  /* 0x10000000000f7882 */ /* 0x000fe20000000000 */
[----:B------:R-:W-:Y:S01]  /*6c50*/  UMOV UR19, UR27 ;  /* 0x0000001b00137c82 */ /* 0x000fe20008000000 */
[----:B------:R-:W-:Y:S01]  /*6c60*/  UMOV UR20, UR36 ;  /* 0x0000002400147c82 */ /* 0x000fe20008000000 */
[----:B------:R-:W-:Y:S01]  /*6c70*/  @!UP1 UIADD3 UR10, UPT, UPT, UR26, 0x60, URZ ;  /* 0x000000601a0a9890 */ /* 0x000fe2000fffe0ff */
[----:B------:R-:W-:Y:S01]  /*6c80*/  SEL R0, RZ, 0x1, P0 ;  /* 0x00000001ff007807 */ /* 0x000fe20000000000 */
[----:B------:R-:W-:Y:S01]  /*6c90*/  IMAD.U32 R10, RZ, RZ, UR9 ;  /* 0x00000009ff0a7e24 */ /* 0x000fe2000f8e00ff */
[----:B------:R-:W-:Y:S01]  /*6ca0*/  UMOV UR11, UR27 ;  /* 0x0000001b000b7c82 */ /* 0x000fe20008000000 */
[----:B------:R-:W-:Y:S01]  /*6cb0*/  UMOV UR12, UR36 ;  /* 0x00000024000c7c82 */ /* 0x000fe20008000000 */
[----:B------:R-:W-:Y:S01]  /*6cc0*/  UMOV UR9, UR17 ;  /* 0x0000001100097c82 */ /* 0x000fe20008000000 */
[----:B------:R-:W-:Y:S01]  /*6cd0*/  @P3 R2UR UR36, R28 ;  /* 0x000000001c2432ca */ /* 0x000fe200000e0000 */
[----:B------:R-:W-:Y:S01]  /*6ce0*/  IMAD.IADD R20, R8, 0x1, R94 ;  /* 0x0000000108147824 */ /* 0x000fe200078e025e */
[----:B------:R-:W-:Y:S01]  /*6cf0*/  @!P4 R2UR UR22, R10 ;  /* 0x000000000a16c2ca */ /* 0x000fe200000e0000 */
[----:B------:R-:W-:Y:S01]  /*6d00*/  IMAD.U32 R11, RZ, RZ, UR8 ;  /* 0x00000008ff0b7e24 */ /* 0x000fe2000f8e00ff */
[----:B------:R-:W-:Y:S01]  /*6d10*/  @!UP1 UIADD3 UR8, UPT, UPT, UR7, 0x1d00, URZ ;  /* 0x00001d0007089890 */ /* 0x000fe2000fffe0ff */
[----:B------:R-:W-:Y:S01]  /*6d20*/  LOP3.LUT R29, R29, R0, RZ, 0x3c, !PT ;  /* 0x000000001d1d7212 */ /* 0x000fe200078e3cff */
[----:B------:R-:W-:Y:S01]  /*6d30*/  VOTEU.ALL UP1, P4 ;  /* 0x0000000000ff7886 */ /* 0x000fe20002020000 */
[----:B------:R-:W-:Y:S01]  /*6d40*/  IMAD.IADD R21, R13, 0x1, R96 ;  /* 0x000000010d157824 */ /* 0x000fe200078e0260 */
[----:B------:R-:W-:Y:S02]  /*6d50*/  @!P4 R2UR UR23, R11 ;  /* 0x000000000b17c2ca */ /* 0x000fe400000e0000 */
[----:B------:R-:W-:Y:S11]  /*6d60*/  SEL R30, R30, RZ, P0 ;  /* 0x000000ff1e1e7207 */ /* 0x000ff60000000000 */
[----:B------:R2:W-:Y:S01]  /*6d70*/  @!UP2 UTMALDG.3D [UR16], [UR22], desc[UR14] ;  /* 0x00000e101600a5b4 */ /* 0x0005e20008011000 */
[----:B------:R2:W-:Y:S01]  /*6d80*/  @!UP1 UTMALDG.3D [UR8], [UR22], desc[UR14] ;  /* 0x00000e08160095b4 */ /* 0x0005e20008011000 */
[----:B------:R2:W-:Y:S01]  /*6d90*/  @!P4 SYNCS.ARRIVE.TRANS64.RED.A0TR RZ, [UR7+0x348], R23 ;  /* 0x00034817ffffc9a7 */ /* 0x0005e20008300407 */
[----:B------:R-:W-:Y:S01]  /*6da0*/  UPLOP3.LUT UP1, UPT, UPT, UPT, UPT, 0x80, 0x8 ;  /* 0x000000000008789c */ /* 0x000fe20003f2f070 */
[----:B------:R-:W-:Y:S01]  /*6db0*/  SYNCS.ARRIVE.TRANS64.RED.A1T0 RZ, [UR13], RZ ;  /* 0x000000ffffff79a7 */ /* 0x000fe2000810040d */
[----:B------:R-:W-:Y:S09]  /*6dc0*/  @P3 BRA `(.L_x_143) ;  /* 0xfffffff400203947 */ /* 0x000ff2000383ffff */
[----:B------:R-:W-:-:S04]  /*6dd0*/  SHF.L.U32 R3, R31, 0x1f, RZ ;  /* 0x0000001f1f037819 */ /* 0x000fc800000006ff */
[----:B------:R-:W1:Y:S02]  /*6de0*/  SYNCS.PHASECHK.TRANS64.TRYWAIT P0, [UR7+0x350], R3 ;  /* 0x00035003ff0075a7 */ /* 0x000e640008001107 */
[----:B-1----:R-:W-:Y:S05]  /*6df0*/  @!P0 BRA `(.L_x_144) ;  /* 0x0000004400b88947 */ /* 0x002fea0003800000 */
.L_x_305:
[----:B-1----:R-:W-:-:S07]  /*6e00*/  MOV R0, UR7 ;  /* 0x0000000700007c02 */ /* 0x002fce0008000f00 */
.L_x_145:
[----:B-1----:R-:W-:-:S04]  /*6e10*/  SHF.L.U32 R3, R31, 0x1f, RZ ;  /* 0x0000001f1f037819 */ /* 0x002fc800000006ff */
[----:B------:R1:W4:Y:S03]  /*6e20*/  SYNCS.PHASECHK.TRANS64.TRYWAIT P0, [R0+URZ+0x358], R3 ;  /* 0x00035803000075a7 */ /* 0x00032600080011ff */
[----:B----4-:R-:W-:Y:S05]  /*6e30*/  @!P0 NANOSLEEP.SYNCS 0x989680 ;  /* 0x009896800000895d */ /* 0x010fea0003900000 */
[----:B------:R-:W4:Y:S02]  /*6e40*/  @!P0 SYNCS.PHASECHK.TRANS64 P0, [R0+URZ+0x358], R3 ;  /* 0x00035803000085a7 */ /* 0x000f2400080010ff */
[----:B--2-4-:R-:W-:Y:S05]  /*6e50*/  @P0 EXIT ;  /* 0x000000000000094d */ /* 0x014fea0003800000 */
[----:B------:R-:W-:Y:S05]  /*6e60*/  BRA `(.L_x_145) ;  /* 0xfffffffc00e87947 */ /* 0x000fea000383ffff */
.L_x_134:
[----:B------:R-:W-:-:S06]  /*6e70*/  UISETP.GE.AND UP1, UPT, UR10, 0x4, UPT ;  /* 0x000000040a00788c */ /* 0x000fcc000bf26270 */
[----:B------:R-:W-:-:S13]  /*6e80*/  PLOP3.LUT P0, PT, PT, PT, UP1, 0x80, 0x8 ;  /* 0x000000000008781c */ /* 0x000fda0003f0f018 */
[----:B------:R-:W-:Y:S05]  /*6e90*/  @!P0 EXIT ;  /* 0x000000000000894d */ /* 0x000fea0003800000 */
[----:B------:R-:W-:Y:S01]  /*6ea0*/  BAR.SYNC.DEFER_BLOCKING 0x6, 0xa0 ;  /* 0x0182800000007b1d */ /* 0x000fe20000010000 */
[C---:B------:R-:W-:Y:S01]  /*6eb0*/  IMAD.SHL.U32 R101, R109.reuse, 0x20, RZ ;  /* 0x000000206d657824 */ /* 0x040fe200078e00ff */
[----:B------:R-:W-:Y:S01]  /*6ec0*/  CS2R R106, SRZ ;  /* 0x00000000006a7805 */ /* 0x000fe2000001ff00 */
[C---:B------:R-:W-:Y:S01]  /*6ed0*/  IMAD.SHL.U32 R3, R109.reuse, 0x4, RZ ;  /* 0x000000046d037824 */ /* 0x040fe200078e00ff */
[----:B------:R-:W-:Y:S01]  /*6ee0*/  CS2R R104, SRZ ;  /* 0x0000000000687805 */ /* 0x000fe2000001ff00 */
[----:B------:R-:W-:Y:S01]  /*6ef0*/  IMAD.U32 R47, R109, 0x10000, RZ ;  /* 0x000100006d2f7824 */ /* 0x000fe200078e00ff */
[----:B------:R-:W-:Y:S02]  /*6f00*/  UMOV UR49, 0x400 ;  /* 0x0000040000317882 */ /* 0x000fe40000000000 */
[----:B------:R-:W1:Y:S01]  /*6f10*/  LDC R99, c[0x0][0x370] ;  /* 0x0000dc00ff637b82 */ /* 0x000e620000000800 */
[----:B------:R-:W-:Y:S01]  /*6f20*/  ULEA UR49, UR37, UR49, 0x18 ;  /* 0x0000003125317291 */ /* 0x000fe2000f8ec0ff */
[C---:B------:R-:W-:Y:S01]  /*6f30*/  LOP3.LUT R2, R101.reuse, 0x80, RZ, 0xc0, !PT ;  /* 0x0000008065027812 */ /* 0x040fe200078ec0ff */
[----:B------:R-:W-:Y:S01]  /*6f40*/  IMAD.SHL.U32 R5, R102, 0x400, RZ ;  /* 0x0000040066057824 */ /* 0x000fe200078e00ff */
[C---:B------:R-:W-:Y:S01]  /*6f50*/  LOP3.LUT R100, R101.reuse, 0xb60, RZ, 0xc0, !PT ;  /* 0x00000b6065647812 */ /* 0x040fe200078ec0ff */
[----:B------:R-:W-:Y:S01]  /*6f60*/  UIADD3 UR4, UPT, UPT, UR49, 0x2500, URZ ;  /* 0x0000250031047890 */ /* 0x000fe2000fffe0ff */
[----:B------:R-:W-:Y:S01]  /*6f70*/  LOP3.LUT R3, R2, 0x10, R3, 0xf8, !PT ;  /* 0x0000001002037812 */ /* 0x000fe200078ef803 */
[----:B------:R-:W-:Y:S01]  /*6f80*/  IMAD.SHL.U32 R2, R102, 0x200000, RZ ;  /* 0x0020000066027824 */ /* 0x000fe200078e00ff */
[----:B------:R-:W2:Y:S01]  /*6f90*/  LDC R42, c[0x0][0xb0c] ;  /* 0x0002c300ff2a7b82 */ /* 0x000ea20000000800 */
[----:B------:R-:W-:Y:S01]  /*6fa0*/  LOP3.LUT R100, R100, 0x400, R5, 0xf8, !PT ;  /* 0x0000040064647812 */ /* 0x000fe200078ef805 */
[----:B------:R-:W-:Y:S01]  /*6fb0*/  IMAD.MOV.U32 R44, RZ, RZ, RZ ;  /* 0x000000ffff2c7224 */ /* 0x000fe200078e00ff */
[----:B------:R-:W-:Y:S01]  /*6fc0*/  LOP3.LUT P0, RZ, R101, 0x80, RZ, 0xc0, !PT ;  /* 0x0000008065ff7812 */ /* 0x000fe2000780c0ff */
[----:B------:R-:W-:Y:S01]  /*6fd0*/  IMAD.MOV.U32 R112, RZ, RZ, RZ ;  /* 0x000000ffff707224 */ /* 0x000fe200078e00ff */
[----:B------:R-:W-:Y:S01]  /*6fe0*/  LOP3.LUT R2, R2, 0x200000, RZ, 0xc0, !PT ;  /* 0x0020000002027812 */ /* 0x000fe200078ec0ff */
[----:B------:R-:W-:Y:S01]  /*6ff0*/  IMAD.U32 R108, RZ, RZ, UR4 ;  /* 0x00000004ff6c7e24 */ /* 0x000fe2000f8e00ff */
[----:B------:R-:W-:Y:S01]  /*7000*/  LOP3.LUT R100, R100, R3, RZ, 0xfc, !PT ;  /* 0x0000000364647212 */ /* 0x000fe200078efcff */
[----:B------:R-:W3:Y:S01]  /*7010*/  LDC R97, c[0x0][0xb20] ;  /* 0x0002c800ff617b82 */ /* 0x000ee20000000800 */
[----:B------:R-:W4:Y:S01]  /*7020*/  LDS R0, [UR49+0x420] ;  /* 0x00042031ff007984 */ /* 0x000f220008000800 */
[----:B------:R-:W-:Y:S01]  /*7030*/  LOP3.LUT R47, R2, 0x400000, R47, 0xf8, !PT ;  /* 0x00400000022f7812 */ /* 0x000fe200078ef82f */
[----:B------:R-:W1:Y:S01]  /*7040*/  LDCU.64 UR52, c[0x0][0x348] ;  /* 0x00006900ff3477ac */ /* 0x000e620008000a00 */
[----:B------:R-:W-:-:S02]  /*7050*/  P2R R2, PR, RZ, 0x1 ;  /* 0x00000001ff027803 */ /* 0x000fc40000000000 */
[----:B------:R-:W-:Y:S01]  /*7060*/  LOP3.LUT R109, R109, 0x60, RZ, 0xc0, !PT ;  /* 0x000000606d6d7812 */ /* 0x000fe200078ec0ff */
[----:B------:R-:W1:Y:S01]  /*7070*/  LDCU.64 UR38, c[0x0][0x888] ;  /* 0x00011100ff2677ac */ /* 0x000e620008000a00 */
[----:B------:R-:W1:Y:S01]  /*7080*/  LDC R41, c[0x0][0xb30] ;  /* 0x0002cc00ff297b82 */ /* 0x000e620000000800 */
[----:B------:R-:W1:Y:S01]  /*7090*/  LDCU.64 UR44, c[0x0][0x890] ;  /* 0x00011200ff2c77ac */ /* 0x000e620008000a00 */
[----:B------:R-:W-:-:S06]  /*70a0*/  UIADD3 UR48, UPT, UPT, UR49, 0x500, URZ ;  /* 0x0000050031307890 */ /* 0x000fcc000fffe0ff */
[----:B------:R-:W1:Y:S08]  /*70b0*/  LDC.64 R92, c[0x0][0xb10] ;  /* 0x0002c400ff5c7b82 */ /* 0x000e700000000a00 */
[----:B------:R-:W1:Y:S08]  /*70c0*/  LDC.64 R38, c[0x0][0xb18] ;  /* 0x0002c600ff267b82 */ /* 0x000e700000000a00 */
[----:B------:R-:W1:Y:S08]  /*70d0*/  LDC.64 R36, c[0x0][0xb28] ;  /* 0x0002ca00ff247b82 */ /* 0x000e700000000a00 */
[----:B------:R-:W1:Y:S01]  /*70e0*/  LDC.64 R90, c[0x0][0x8b0] ;  /* 0x00022c00ff5a7b82 */ /* 0x000e620000000a00 */
[----:B----4-:R-:W-:-:S07]  /*70f0*/  IMAD.IADD R47, R0, 0x1, R47 ;  /* 0x00000001002f7824 */ /* 0x010fce00078e022f */
[----:B------:R-:W4:Y:S08]  /*7100*/  LDC.64 R88, c[0x0][0x8a8] ;  /* 0x00022a00ff587b82 */ /* 0x000f300000000a00 */
[----:B--23--:R-:W1:Y:S02]  /*7110*/  LDC R98, c[0x0][0x374] ;  /* 0x0000dd00ff627b82 */ /* 0x00ce640000000800 */
.L_x_171:
[----:B------:R-:W-:Y:S02]  /*7120*/  LEA R0, R112, UR49, 0x3 ;  /* 0x0000003170007c11 */ /* 0x000fe4000f8e18ff */
[----:B------:R-:W-:Y:S02]  /*7130*/  SHF.L.U32 R3, R106, 0x1f, RZ ;  /* 0x0000001f6a037819 */ /* 0x000fe400000006ff */
[----:B------:R-:W-:Y:S02]  /*7140*/  LEA R16, R112, UR49, 0x4 ;  /* 0x0000003170107c11 */ /* 0x000fe4000f8e20ff */
[----:B------:R-:W2:Y:S02]  /*7150*/  SYNCS.PHASECHK.TRANS64.TRYWAIT P0, [R0+URZ+0x370], R3 ;  /* 0x00037003000075a7 */ /* 0x000ea400080011ff */
[----:B-12---:R-:W-:Y:S05]  /*7160*/  @!P0 BRA `(.L_x_146) ;  /* 0x0000004000f48947 */ /* 0x006fea0003800000 */
.L_x_306:
[----:B------:R-:W3:Y:S01]  /*7170*/  LDC.64 R12, c[0x0][0xb10] ;  /* 0x0002c400ff0c7b82 */ /* 0x000ee20000000a00 */
[----:B------:R-:W4:Y:S01]  /*7180*/  LDS.128 R16, [R16+0x400] ;  /* 0x0004000010107984 */ /* 0x000f220000000c00 */
[----:B-1----:R-:W-:Y:S01]  /*7190*/  ISETP.NE.AND P1, PT, R41, 0x1, PT ;  /* 0x000000012900780c */ /* 0x002fe20003f25270 */
[----:B--2---:R-:W-:Y:S01]  /*71a0*/  VIADD R0, R0, 0x380 ;  /* 0x0000038000007836 */ /* 0x004fe20000000000 */
[----:B------:R-:W-:Y:S04]  /*71b0*/  ISETP.GE.AND P0, PT, R40, 0x1, PT ;  /* 0x000000012800780c */ /* 0x000fe80003f06270 */
[----:B------:R-:W1:Y:S01]  /*71c0*/  LDC.64 R10, c[0x0][0xb18] ;  /* 0x0002c600ff0a7b82 */ /* 0x000e620000000a00 */
[----:B------:R-:W-:Y:S01]  /*71d0*/  PRMT R0, RZ, 0x654, R0 ;  /* 0x00000654ff007816 */ /* 0x000fe20000000000 */
[----:B------:R-:W-:Y:S01]  /*71e0*/  @!PT LDS RZ, [RZ] ;  /* 0x00000000fffff984 */ /* 0x000fe20000000800 */
[----:B------:R-:W-:Y:S01]  /*71f0*/  @!PT LDS RZ, [RZ] ;  /* 0x00000000fffff984 */ /* 0x000fe20000000800 */
[----:B------:R-:W-:Y:S01]  /*7200*/  @!PT LDS RZ, [RZ] ;  /* 0x00000000fffff984 */ /* 0x000fe20000000800 */
[----:B------:R-:W-:Y:S01]  /*7210*/  @!PT LDS RZ, [RZ] ;  /* 0x00000000fffff984 */ /* 0x000fe20000000800 */
[----:B------:R2:W-:Y:S06]  /*7220*/  MEMBAR.ALL.CTA ;  /* 0x0000000000007992 */ /* 0x0005ec0000008000 */
[----:B--2---:R-:W2:Y:S01]  /*7230*/  FENCE.VIEW.ASYNC.S ;  /* 0x00000000000073c6 */ /* 0x004ea20000000000 */
[----:B------:R-:W1:Y:S08]  /*7240*/  @!P1 LDC R14, c[0x0][0xb20] ;  /* 0x0002c800ff0e9b82 */ /* 0x000e700000000800 */
[----:B------:R-:W1:Y:S01]  /*7250*/  @!P1 LDC R9, c[0x0][0xb0c] ;  /* 0x0002c300ff099b82 */ /* 0x000e620000000800 */
[----:B--2---:R2:W-:Y:S01]  /*7260*/  SYNCS.ARRIVE.TRANS64.RED.A1T0 RZ, [R0+URZ], RZ ;  /* 0x000000ff00ff79a7 */ /* 0x0045e200081004ff */
[----:B----4-:R-:W-:Y:S04]  /*7270*/  LOP3.LUT P4, RZ, R18, 0x1, RZ, 0xc0, !PT ;  /* 0x0000000112ff7812 */ /* 0x010fe8000788c0ff */
[----:B------:R-:W-:Y:S09]  /*7280*/  P2R R110, PR, RZ, 0x10 ;  /* 0x00000010ff6e7803 */ /* 0x000ff20000000000 */
[----:B------:R-:W-:Y:S02]  /*7290*/  @P4 MOV R45, R16 ;  /* 0x00000010002d4202 */ /* 0x000fe40000000f00 */
[----:B------:R-:W-:Y:S01]  /*72a0*/  @P4 LOP3.LUT R43, R17, 0xffff, RZ, 0xc0, !PT ;  /* 0x0000ffff112b4812 */ /* 0x000fe200078ec0ff */
[----:B--23--:R-:W-:Y:S06]  /*72b0*/  @!P0 BRA `(.L_x_147) ;  /* 0x0000000000a48947 */ /* 0x00cfec0003800000 */
[----:B------:R-:W-:Y:S01]  /*72c0*/  IMAD.HI.U32 R24, R98, R39, RZ ;  /* 0x0000002762187227 */ /* 0x000fe200078e00ff */
[----:B------:R-:W-:Y:S02]  /*72d0*/  ISETP.NE.AND P0, PT, R38, 0x1, PT ;  /* 0x000000012600780c */ /* 0x000fe40003f05270 */
[----:B------:R-:W-:Y:S01]  /*72e0*/  ISETP.NE.AND P2, PT, R40, 0x1, PT ;  /* 0x000000012800780c */ /* 0x000fe20003f45270 */
[-C--:B------:R-:W-:Y:S01]  /*72f0*/  IMAD.HI.U32 R22, R99, R92.reuse, RZ ;  /* 0x0000005c63167227 */ /* 0x080fe200078e00ff */
[----:B------:R-:W-:Y:S02]  /*7300*/  SHF.R.U32.HI R23, RZ, R97, R24 ;  /* 0x00000061ff177219 */ /* 0x000fe40000011618 */
[----:B------:R-:W-:Y:S01]  /*7310*/  ISETP.NE.AND P3, PT, R42, 0x1, PT ;  /* 0x000000012a00780c */ /* 0x000fe20003f65270 */
[----:B------:R-:W-:Y:S01]  /*7320*/  IMAD.HI.U32 R28, R43, R39, RZ ;  /* 0x000000272b1c7227 */ /* 0x000fe200078e00ff */
[----:B------:R-:W-:Y:S02]  /*7330*/  SHF.R.U32.HI R22, RZ, R93, R22 ;  /* 0x0000005dff167219 */ /* 0x000fe40000011616 */
[----:B------:R-:W-:Y:S01]  /*7340*/  SEL R3, R98, R23, !P0 ;  /* 0x0000001762037207 */ /* 0x000fe20004000000 */
[----:B------:R-:W-:Y:S01]  /*7350*/  IMAD.HI.U32 R26, R45, R92, RZ ;  /* 0x0000005c2d1a7227 */ /* 0x000fe200078e00ff */
[----:B------:R-:W-:Y:S03]  /*7360*/  SEL R7, R99, R22, !P3 ;  /* 0x0000001663077207 */ /* 0x000fe60005800000 */
[-C--:B------:R-:W-:Y:S01]  /*7370*/  IMAD.HI.U32 R22, R3, R36.reuse, RZ ;  /* 0x0000002403167227 */ /* 0x080fe200078e00ff */
[----:B------:R-:W-:Y:S03]  /*7380*/  SHF.R.U32.HI R26, RZ, R93, R26 ;  /* 0x0000005dff1a7219 */ /* 0x000fe6000001161a */
[----:B------:R-:W-:Y:S01]  /*7390*/  IMAD.HI.U32 R24, R7, R36, RZ ;  /* 0x0000002407187227 */ /* 0x000fe200078e00ff */
[----:B------:R-:W-:Y:S02]  /*73a0*/  @P2 SHF.R.U32.HI R3, RZ, R37, R22 ;  /* 0x00000025ff032219 */ /* 0x000fe40000011616 */
[----:B------:R-:W-:Y:S02]  /*73b0*/  SHF.R.U32.HI R22, RZ, R97, R28 ;  /* 0x00000061ff167219 */ /* 0x000fe4000001161c */
[----:B------:R-:W-:Y:S01]  /*73c0*/  @P2 SHF.R.U32.HI R7, RZ, R37, R24 ;  /* 0x00000025ff072219 */ /* 0x000fe20000011618 */
[C---:B------:R-:W-:Y:S01]  /*73d0*/  IMAD R2, R40.reuse, R3, RZ ;  /* 0x0000000328027224 */ /* 0x040fe200078e02ff */
[----:B------:R-:W-:Y:S02]  /*73e0*/  SEL R5, R43, R22, !P0 ;  /* 0x000000162b057207 */ /* 0x000fe40004000000 */
[----:B------:R-:W-:Y:S01]  /*73f0*/  SEL R3, R45, R26, !P3 ;  /* 0x0000001a2d037207 */ /* 0x000fe20005800000 */
[----:B------:R-:W-:Y:S01]  /*7400*/  IMAD R4, R40, R7, RZ ;  /* 0x0000000728047224 */ /* 0x000fe200078e02ff */
[C---:B------:R-:W-:Y:S01]  /*7410*/  ISETP.GE.AND P0, PT, R5.reuse, R2, PT ;  /* 0x000000020500720c */ /* 0x040fe20003f06270 */
[----:B------:R-:W-:Y:S03]  /*7420*/  IMAD.HI.U32 R6, R5, R36, RZ ;  /* 0x0000002405067227 */ /* 0x000fe600078e00ff */
[----:B------:R-:W-:Y:S01]  /*7430*/  ISETP.GE.OR P0, PT, R3, R4, P0 ;  /* 0x000000040300720c */ /* 0x000fe20000706670 */
[----:B------:R-:W-:Y:S01]  /*7440*/  IMAD.MOV R4, RZ, RZ, -R3 ;  /* 0x000000ffff047224 */ /* 0x000fe200078e0a03 */
[-C--:B------:R-:W-:Y:S03]  /*7450*/  SHF.R.U32.HI R6, RZ, R37.reuse, R6 ;  /* 0x00000025ff067219 */ /* 0x080fe60000011606 */
[----:B------:R-:W-:Y:S01]  /*7460*/  IMAD R45, R42, R4, R45 ;  /* 0x000000042a2d7224 */ /* 0x000fe200078e022d */
[----:B------:R-:W-:Y:S05]  /*7470*/  SEL R15, R5, R6, !P2 ;  /* 0x00000006050f7207 */ /* 0x000fea0005000000 */
[----:B------:R-:W-:Y:S02]  /*7480*/  IMAD.MOV R6, RZ, RZ, -R15 ;  /* 0x000000ffff067224 */ /* 0x000fe400078e0a0f */
[C---:B------:R-:W-:Y:S04]  /*7490*/  @!P0 IMAD.HI.U32 R2, R3.reuse, R36, RZ ;  /* 0x0000002403028227 */ /* 0x040fe800078e00ff */
[----:B------:R-:W-:Y:S01]  /*74a0*/  IMAD R6, R40, R6, R5 ;  /* 0x0000000628067224 */ /* 0x000fe200078e0205 */
[----:B------:R-:W-:Y:S04]  /*74b0*/  @!P0 SHF.R.U32.HI R2, RZ, R37, R2 ;  /* 0x00000025ff028219 */ /* 0x000fe80000011602 */
[----:B------:R-:W-:Y:S02]  /*74c0*/  @!P0 SEL R0, R3, R2, !P2 ;  /* 0x0000000203008207 */ /* 0x000fe40005000000 */
[----:B------:R-:W-:Y:S02]  /*74d0*/  IADD3 R2, PT, PT, -R5, RZ, RZ ;  /* 0x000000ff05027210 */ /* 0x000fe40007ffe1ff */
[----:B------:R-:W-:Y:S01]  /*74e0*/  @!P0 IADD3 R8, PT, PT, R15, -R0, RZ ;  /* 0x800000000f088210 */ /* 0x000fe20007ffe0ff */
[----:B------:R-:W-:Y:S02]  /*74f0*/  @!P0 IMAD R0, R7, R6, R0 ;  /* 0x0000000607008224 */ /* 0x000fe400078e0200 */
[----:B------:R-:W-:Y:S02]  /*7500*/  IMAD R43, R38, R2, R43 ;  /* 0x00000002262b7224 */ /* 0x000fe400078e022b */
[----:B------:R-:W-:Y:S02]  /*7510*/  @!P0 IMAD R5, R8, R40, R3 ;  /* 0x0000002808058224 */ /* 0x000fe400078e0203 */
[----:B------:R-:W-:Y:S04]  /*7520*/  @!P0 IMAD.MOV.U32 R3, RZ, RZ, R0 ;  /* 0x000000ffff038224 */ /* 0x000fe800078e0000 */
[----:B------:R-:W-:Y:S02]  /*7530*/  IMAD R45, R3, R42, R45 ;  /* 0x0000002a032d7224 */ /* 0x000fe400078e022d */
[----:B------:R-:W-:Y:S07]  /*7540*/  IMAD R43, R5, R38, R43 ;  /* 0x00000026052b7224 */ /* 0x000fee00078e022b */
.L_x_147:
[----:B-1----:R-:W-:Y:S01]  /*7550*/  @!P1 ISETP.NE.AND P0, PT, R10, 0x1, PT ;  /* 0x000000010a00980c */ /* 0x002fe20003f05270 */
[----:B------:R-:W-:Y:S01]  /*7560*/  @!P1 IMAD.HI.U32 R0, R45, R12, RZ ;  /* 0x0000000c2d009227 */ /* 0x000fe200078e00ff */
[----:B------:R-:W-:Y:S01]  /*7570*/  @!P1 ISETP.NE.AND P2, PT, R9, 0x1, PT ;  /* 0x000000010900980c */ /* 0x000fe20003f45270 */
[----:B------:R-:W-:Y:S01]  /*7580*/  ULOP3.LUT UP0, URZ, UR48, 0x90, URZ, 0xc0, !UPT ;  /* 0x0000009030ff7892 */ /* 0x000fe2000f80c0ff */
[----:B------:R-:W-:Y:S01]  /*7590*/  R2UR UR42, R21 ;  /* 0x00000000152a72ca */ /* 0x000fe200000e0000 */
[----:B------:R-:W-:Y:S01]  /*75a0*/  @!P1 IMAD.HI.U32 R3, R43, R11, RZ ;  /* 0x0000000b2b039227 */ /* 0x000fe200078e00ff */
[----:B------:R-:W-:Y:S02]  /*75b0*/  @!P1 SHF.R.U32.HI R0, RZ, R13, R0 ;  /* 0x0000000dff009219 */ /* 0x000fe40000011600 */
[----:B------:R-:W-:Y:S01]  /*75c0*/  R2UR UR41, R20 ;  /* 0x00000000142972ca */ /* 0x000fe200000e0000 */
[----:B------:R-:W-:Y:S01]  /*75d0*/  VIADD R112, R112, 0x1 ;  /* 0x0000000170707836 */ /* 0x000fe20000000000 */
[----:B------:R-:W-:Y:S02]  /*75e0*/  @!P1 SHF.R.U32.HI R2, RZ, R14, R3 ;  /* 0x0000000eff029219 */ /* 0x000fe40000011603 */
[----:B------:R-:W-:Y:S02]  /*75f0*/  @!P1 SEL R3, R45, R0, !P2 ;  /* 0x000000002d039207 */ /* 0x000fe40005000000 */
[----:B------:R-:W-:Y:S02]  /*7600*/  @!P1 SEL R2, R43, R2, !P0 ;  /* 0x000000022b029207 */ /* 0x000fe40004000000 */
[----:B------:R-:W-:Y:S01]  /*7610*/  @P4 SHF.R.U32.HI R103, RZ, 0x10, R17 ;  /* 0x00000010ff674819 */ /* 0x000fe20000011611 */
[----:B------:R-:W-:Y:S02]  /*7620*/  USHF.L.U32 UR42, UR42, 0x6, URZ ;  /* 0x000000062a2a7899 */ /* 0x000fe400080006ff */
[----:B------:R-:W-:Y:S02]  /*7630*/  @!P1 IMAD.IADD R0, R2, 0x1, -R3 ;  /* 0x0000000102009824 */ /* 0x000fe400078e0a03 */
[----:B------:R-:W-:Y:S01]  /*7640*/  @!P1 IMAD.IADD R2, R3, 0x1, -R2 ;  /* 0x0000000103029824 */ /* 0x000fe200078e0a02 */
[----:B------:R-:W-:Y:S01]  /*7650*/  USHF.L.U32 UR41, UR41, 0x7, URZ ;  /* 0x0000000729297899 */ /* 0x000fe200080006ff */
[----:B------:R-:W-:Y:S02]  /*7660*/  @!P1 IMAD R45, R0, R9, R45 ;  /* 0x00000009002d9224 */ /* 0x000fe400078e022d */
[----:B------:R-:W-:Y:S01]  /*7670*/  @!P1 IMAD R43, R2, R10, R43 ;  /* 0x0000000a022b9224 */ /* 0x000fe200078e022b */
[----:B------:R-:W-:Y:S08]  /*7680*/  BRA.U !UP0, `(.L_x_148) ;  /* 0x0000000108407547 */ /* 0x000ff0000b800000 */
[----:B------:R-:W1:Y:S01]  /*7690*/  LDCU.64 UR8, c[0x4][0x80] ;  /* 0x01001000ff0877ac */ /* 0x000e620008000a00 */
[----:B------:R-:W-:Y:S01]  /*76a0*/  MOV R3, 0x0 ;  /* 0x0000000000037802 */ /* 0x000fe20000000f00 */
[----:B------:R-:W-:Y:S02]  /*76b0*/  HFMA2 R12, -RZ, RZ, 0, 5.9604644775390625e-08 ;  /* 0x00000001ff0c7431 */ /* 0x000fe400000001ff */
[----:B------:R-:W-:Y:S02]  /*76c0*/  IMAD.MOV.U32 R8, RZ, RZ, 0x70 ;  /* 0x00000070ff087424 */ /* 0x000fe400078e00ff */
[----:B------:R-:W-:Y:S01]  /*76d0*/  IMAD.MOV.U32 R13, RZ, RZ, RZ ;  /* 0x000000ffff0d7224 */ /* 0x000fe200078e00ff */
[----:B------:R-:W2:Y:S01]  /*76e0*/  LDCU.64 UR6, c[0x4][0x88] ;  /* 0x01001100ff0677ac */ /* 0x000ea20008000a00 */
[----:B------:R-:W3:Y:S01]  /*76f0*/  LDC.64 R2, c[0x4][R3] ;  /* 0x0100000003027b82 */ /* 0x000ee20000000a00 */
[----:B------:R-:W4:Y:S01]  /*7700*/  LDCU.64 UR4, c[0x4][0x8] ;  /* 0x01000100ff0477ac */ /* 0x000f220008000a00 */
[----:B-1----:R-:W-:Y:S01]  /*7710*/  MOV R5, UR9 ;  /* 0x0000000900057c02 */ /* 0x002fe20008000f00 */
[----:B------:R-:W-:Y:S01]  /*7720*/  IMAD.U32 R4, RZ, RZ, UR8 ;  /* 0x00000008ff047e24 */ /* 0x000fe2000f8e00ff */
[----:B--2---:R-:W-:Y:S01]  /*7730*/  MOV R7, UR7 ;  /* 0x0000000700077c02 */ /* 0x004fe20008000f00 */
[----:B------:R-:W-:Y:S01]  /*7740*/  IMAD.U32 R6, RZ, RZ, UR6 ;  /* 0x00000006ff067e24 */ /* 0x000fe2000f8e00ff */
[----:B----4-:R-:W-:Y:S01]  /*7750*/  MOV R11, UR5 ;  /* 0x00000005000b7c02 */ /* 0x010fe20008000f00 */
[----:B------:R-:W-:Y:S02]  /*7760*/  IMAD.U32 R10, RZ, RZ, UR4 ;  /* 0x00000004ff0a7e24 */ /* 0x000fe4000f8e00ff */
[----:B------:R-:W-:Y:S07]  /*7770*/  LEPC R20, `(.L_x_148) ;  /* 0x000000001014794e */ /* 0x000fee0000000000 */
[----:B---3-5:R-:W-:Y:S05]  /*7780*/  CALL.ABS.NOINC R2 ;  /* 0x0000000002007343 */ /* 0x028fea0003c00000 */
.L_x_148:
[----:B------:R-:W-:Y:S01]  /*7790*/  LOP3.LUT P0, RZ, R108, 0x90, RZ, 0xc0, !PT ;  /* 0x000000906cff7812 */ /* 0x000fe2000780c0ff */
[----:B------:R-:W-:Y:S11]  /*77a0*/  BSSY.RECONVERGENT B6, `(.L_x_149) ;  /* 0x0000013000067945 */ /* 0x000ff60003800200 */
[----:B------:R-:W-:Y:S01]  /*77b0*/  @!UPT UIADD3 URZ, UPT, UPT, URZ, URZ, URZ ;  /* 0x000000fffffff290 */ /* 0x000fe2000fffe0ff */
[----:B------:R-:W-:Y:S05]  /*77c0*/  @!P0 BRA `(.L_x_150) ;  /* 0x0000000000408947 */ /* 0x000fea0003800000 */
        /* <DEDUP_REMOVED lines=16> */
.L_x_150:
[----:B------:R-:W-:Y:S05]  /*78d0*/  BSYNC.RECONVERGENT B6 ;  /* 0x0000000000067941 */ /* 0x000fea0003800200 */
.L_x_149:
[----:B------:R-:W-:Y:S01]  /*78e0*/  ISETP.NE.U32.AND P4, PT, R90, RZ, PT ;  /* 0x000000ff5a00720c */ /* 0x000fe20003f85070 */
[----:B------:R-:W-:Y:S01]  /*78f0*/  UISETP.NE.AND UP2, UPT, UR50, URZ, UPT ;  /* 0x000000ff3200728c */ /* 0x000fe2000bf45270 */
[----:B------:R-:W-:Y:S01]  /*7900*/  ISETP.NE.U32.AND P3, PT, RZ, UR38, PT ;  /* 0x00000026ff007c0c */ /* 0x000fe2000bf65070 */
[----:B------:R-:W-:Y:S01]  /*7910*/  UISETP.NE.U32.AND UP1, UPT, UR44, URZ, UPT ;  /* 0x000000ff2c00728c */ /* 0x000fe2000bf25070 */
[----:B------:R-:W-:Y:S01]  /*7920*/  ISETP.NE.AND.EX P4, PT, R91, RZ, PT, P4 ;  /* 0x000000ff5b00720c */ /* 0x000fe20003f85340 */
[----:B------:R-:W-:Y:S01]  /*7930*/  UPLOP3.LUT UP0, UPT, UPT, UPT, UPT, 0x40, 0x4 ;  /* 0x000000000004789c */ /* 0x000fe20003f0e870 */
[----:B------:R-:W-:Y:S01]  /*7940*/  ISETP.NE.AND.EX P3, PT, RZ, UR39, PT, P3 ;  /* 0x00000027ff007c0c */ /* 0x000fe2000bf65330 */
[----:B------:R-:W-:Y:S01]  /*7950*/  UISETP.NE.AND.EX UP1, UPT, UR45, URZ, UPT, UP1 ;  /* 0x000000ff2d00728c */ /* 0x000fe2000bf25310 */
[----:B------:R-:W-:Y:S04]  /*7960*/  PLOP3.LUT P1, PT, PT, PT, UP2, 0x80, 0x8 ;  /* 0x000000000008781c */ /* 0x000fe80003f2f028 */
[----:B------:R-:W-:Y:S06]  /*7970*/  @UP2 UPLOP3.LUT UP0, UPT, UPT, UPT, UP1, 0x80, 0x8 ;  /* 0x000000000008289c */ /* 0x000fec0003f0f010 */
[----:B------:R-:W-:Y:S01]  /*7980*/  PLOP3.LUT P0, PT, PT, PT, UP0, 0x80, 0x8 ;  /* 0x000000000008781c */ /* 0x000fe20003f0f008 */
[----:B------:R-:W-:Y:S01]  /*7990*/  @!UPT UIADD3 URZ, UPT, UPT, URZ, URZ, URZ ;  /* 0x000000fffffff290 */ /* 0x000fe2000fffe0ff */
[----:B------:R-:W-:Y:S11]  /*79a0*/  BRA.U !UP1, `(.L_x_151) ;  /* 0x0000000109387547 */ /* 0x000ff6000b800000 */
[----:B------:R-:W-:Y:S01]  /*79b0*/  UISETP.NE.U32.AND UP0, UPT, UR38, URZ, UPT ;  /* 0x000000ff2600728c */ /* 0x000fe2000bf05070 */
[----:B------:R-:W-:Y:S02]  /*79c0*/  HFMA2 R0, -RZ, RZ, 0, 5.9604644775390625e-08 ;  /* 0x00000001ff007431 */ /* 0x000fe400000001ff */
[----:B------:R-:W-:Y:S01]  /*79d0*/  IMAD.MOV.U32 R95, RZ, RZ, 0x1 ;  /* 0x00000001ff5f7424 */ /* 0x000fe200078e00ff */
[----:B------:R-:W-:Y:S06]  /*79e0*/  UISETP.NE.AND.EX UP0, UPT, UR39, URZ, UPT, UP0 ;  /* 0x000000ff2700728c */ /* 0x000fec000bf05300 */
[----:B------:R-:W-:Y:S05]  /*79f0*/  PLOP3.LUT P2, PT, PT, PT, UP0, 0x80, 0x8 ;  /* 0x000000000008781c */ /* 0x000fea0003f4f008 */
[----:B------:R-:W1:Y:S01]  /*7a00*/  @UP0 LDCU.64 UR6, c[0x0][0x888] ;  /* 0x00011100ff0607ac */ /* 0x000e620008000a00 */
[----:B------:R-:W-:Y:S07]  /*7a10*/  @UP0 UIMAD UR4, UR36, UR44, URZ ;  /* 0x0000002c240402a4 */ /* 0x000fee000f8e02ff */
[----:B------:R-:W-:Y:S01]  /*7a20*/  @!P2 PRMT R95, R0, 0x7610, R95 ;  /* 0x00007610005fa816 */ /* 0x000fe2000000005f */
[----:B-1----:R-:W-:Y:S03]  /*7a30*/  @UP0 UIMAD.WIDE UR6, UR4, 0x4, UR6 ;  /* 0x00000004040608a5 */ /* 0x002fe6000f8e0206 */
[----:B------:R-:W1:Y:S03]  /*7a40*/  @!UP0 LDCU UR4, c[0x0][0x880] ;  /* 0x00011000ff0487ac */ /* 0x000e660008000800 */
[----:B------:R-:W-:Y:S01]  /*7a50*/  IMAD.U32 R2, RZ, RZ, UR6 ;  /* 0x00000006ff027e24 */ /* 0x000fe2000f8e00ff */
[----:B------:R-:W-:Y:S05]  /*7a60*/  MOV R3, UR7 ;  /* 0x0000000700037c02 */ /* 0x000fea0008000f00 */
[----:B-----5:R2:W5:Y:S02]  /*7a70*/  @P2 LDG.E R49, desc[UR46][R2.64] ;  /* 0x0000002e02312981 */ /* 0x020564000c1e1900 */
[----:B-12---:R-:W-:Y:S02]  /*7a80*/  @!P2 IMAD.U32 R49, RZ, RZ, UR4 ;  /* 0x00000004ff31ae24 */ /* 0x006fe4000f8e00ff */
.L_x_151:
[----:B------:R-:W-:Y:S05]  /*7a90*/  @!P4 BRA `(.L_x_152) ;  /* 0x000000000020c947 */ /* 0x000fea0003800000 */
[----:B------:R-:W-:Y:S04]  /*7aa0*/  ISETP.NE.U32.AND P2, PT, R88, RZ, PT ;  /* 0x000000ff5800720c */ /* 0x000fe80003f45070 */
[----:B------:R-:W-:Y:S11]  /*7ab0*/  ISETP.NE.AND.EX P2, PT, R89, RZ, PT, P2 ;  /* 0x000000ff5900720c */ /* 0x000ff60003f45320 */
[----:B------:R-:W-:Y:S02]  /*7ac0*/  @!UPT UIADD3 URZ, UPT, UPT, URZ, URZ, URZ ;  /* 0x000000fffffff290 */ /* 0x000fe4000fffe0ff */
[----:B------:R-:W1:Y:S01]  /*7ad0*/  @P2 LDC.64 R2, c[0x0][0x8a8] ;  /* 0x00022a00ff022b82 */ /* 0x000e620000000a00 */
[----:B------:R-:W-:Y:S04]  /*7ae0*/  @P2 IMAD R0, R90, UR36, RZ ;  /* 0x000000245a002c24 */ /* 0x000fe8000f8e02ff */
[----:B-1----:R-:W-:Y:S05]  /*7af0*/  @P2 IMAD.WIDE R2, R0, 0x4, R2 ;  /* 0x0000000400022825 */ /* 0x002fea00078e0202 */
[----:B-----5:R1:W5:Y:S02]  /*7b00*/  @P2 LDG.E R46, desc[UR46][R2.64] ;  /* 0x0000002e022e2981 */ /* 0x020364000c1e1900 */
[----:B-1----:R-:W2:Y:S02]  /*7b10*/  @!P2 LDC R46, c[0x0][0x8a0] ;  /* 0x00022800ff2eab82 */ /* 0x002ea40000000800 */
.L_x_152:
[----:B-----5:R-:W-:Y:S01]  /*7b20*/  FSETP.NEU.AND P2, PT, R49, RZ, PT ;  /* 0x000000ff3100720b */ /* 0x020fe20003f4d000 */
[----:B------:R-:W-:Y:S01]  /*7b30*/  BSSY B1, `(.L_x_153) ;  /* 0x0000041000017945 */ /* 0x000fe20003800000 */
[----:B------:R-:W-:Y:S01]  /*7b40*/  SEL R5, RZ, 0xffffffff, P3 ;  /* 0xffffffffff057807 */ /* 0x000fe20001800000 */
[----:B------:R-:W-:Y:S01]  /*7b50*/  IMAD.MOV.U32 R114, RZ, RZ, 0x1 ;  /* 0x00000001ff727424 */ /* 0x000fe200078e00ff */
[----:B------:R-:W-:Y:S01]  /*7b60*/  LOP3.LUT P3, RZ, R95, 0xff, RZ, 0xc0, !PT ;  /* 0x000000ff5fff7812 */ /* 0x000fe2000786c0ff */
[C---:B------:R-:W-:Y:S01]  /*7b70*/  IMAD R48, R44.reuse, 0x40, R47 ;  /* 0x000000402c307824 */ /* 0x040fe200078e022f */
[----:B------:R-:W-:Y:S02]  /*7b80*/  @P1 SEL R0, RZ, 0xffffffff, P2 ;  /* 0xffffffffff001807 */ /* 0x000fe40001000000 */
[----:B------:R-:W-:Y:S02]  /*7b90*/  CS2R R86, SRZ ;  /* 0x0000000000567805 */ /* 0x000fe4000001ff00 */
[----:B------:R-:W-:Y:S02]  /*7ba0*/  LEA R3, R105, UR49, 0x3 ;  /* 0x0000003169037c11 */ /* 0x000fe4000f8e18ff */
[----:B------:R-:W-:Y:S02]  /*7bb0*/  CS2R R84, SRZ ;  /* 0x0000000000547805 */ /* 0x000fe4000001ff00 */
[----:B------:R-:W-:Y:S02]  /*7bc0*/  @P0 SEL R0, R5, R0, !P3 ;  /* 0x0000000005000207 */ /* 0x000fe40005800000 */
[----:B------:R-:W-:Y:S02]  /*7bd0*/  CS2R R82, SRZ ;  /* 0x0000000000527805 */ /* 0x000fe4000001ff00 */
[----:B------:R-:W-:Y:S02]  /*7be0*/  LEA R111, R44, UR49, 0x3 ;  /* 0x000000312c6f7c11 */ /* 0x000fe4000f8e18ff */
[----:B------:R-:W-:Y:S02]  /*7bf0*/  CS2R R80, SRZ ;  /* 0x0000000000507805 */ /* 0x000fe4000001ff00 */
[----:B------:R-:W-:Y:S02]  /*7c00*/  @P1 LOP3.LUT R0, R0, 0x1, RZ, 0xc0, !PT ;  /* 0x0000000100001812 */ /* 0x000fe400078ec0ff */
[----:B------:R-:W-:Y:S02]  /*7c10*/  SHF.L.U32 R4, R107, 0x1f, RZ ;  /* 0x0000001f6b047819 */ /* 0x000fe400000006ff */
[----:B------:R-:W-:Y:S02]  /*7c20*/  ISETP.NE.U32.OR P5, PT, R0, 0x1, !P1 ;  /* 0x000000010000780c */ /* 0x000fe40004fa5470 */
[----:B------:R-:W-:Y:S02]  /*7c30*/  SEL R0, RZ, 0xffffffff, P2 ;  /* 0xffffffffff007807 */ /* 0x000fe40001000000 */
[----:B------:R-:W-:Y:S02]  /*7c40*/  PLOP3.LUT P2, PT, PT, PT, UP1, 0x80, 0x8 ;  /* 0x000000000008781c */ /* 0x000fe40003f4f018 */
[----:B------:R-:W-:Y:S07]  /*7c50*/  P2R R113, PR, RZ, 0x20 ;  /* 0x00000020ff717803 */ /* 0x000fee0000000000 */
[----:B------:R-:W-:Y:S04]  /*7c60*/  @P5 SHF.L.U32 R2, R104, 0x1f, RZ ;  /* 0x0000001f68025819 */ /* 0x000fe800000006ff */
[----:B------:R-:W1:Y:S01]  /*7c70*/  @P5 SYNCS.PHASECHK.TRANS64.TRYWAIT P1, [R3+URZ+0x340], R2 ;  /* 0x00034002030055a7 */ /* 0x000e6200080211ff */
[----:B------:R-:W-:Y:S04]  /*7c80*/  @P2 SEL R0, R5, R0, !P3 ;  /* 0x0000000005002207 */ /* 0x000fe80005800000 */
[----:B------:R-:W-:Y:S04]  /*7c90*/  LOP3.LUT R0, R0, 0x1, RZ, 0xc0, !PT ;  /* 0x0000000100007812 */ /* 0x000fe800078ec0ff */
[----:B------:R-:W-:Y:S04]  /*7ca0*/  ISETP.NE.U32.AND P4, PT, R0, 0x1, PT ;  /* 0x000000010000780c */ /* 0x000fe80003f85070 */
[----:B------:R-:W-:Y:S01]  /*7cb0*/  P2R R115, PR, RZ, 0x10 ;  /* 0x00000010ff737803 */ /* 0x000fe20000000000 */
[----:B------:R3:W4:Y:S01]  /*7cc0*/  SYNCS.PHASECHK.TRANS64.TRYWAIT P0, [R111+URZ+0x390], R4 ;  /* 0x000390046f0075a7 */ /* 0x00072200080011ff */
[----:B-1----:R-:W-:Y:S01]  /*7cd0*/  @P5 SEL R114, RZ, 0x1, !P1 ;  /* 0x00000001ff725807 */ /* 0x002fe20004800000 */
[----:B---3--:R-:W-:Y:S06]  /*7ce0*/  @!P5 BRA `(.L_x_154) ;  /* 0x000000000094d947 */ /* 0x008fec0003800000 */
[----:B------:R-:W-:Y:S01]  /*7cf0*/  @P4 IMAD R5, R105, 0x1000, R100 ;  /* 0x0000100069054824 */ /* 0x000fe200078e0264 */
[----:B------:R-:W-:Y:S01]  /*7d00*/  LOP3.LUT P5, RZ, R101, 0x80, RZ, 0xc0, !PT ;  /* 0x0000008065ff7812 */ /* 0x000fe200078ac0ff */
[----:B------:R-:W-:Y:S01]  /*7d10*/  BSSY B0, `(.L_x_155) ;  /* 0x0000010000007945 */ /* 0x000fe20003800000 */
[----:B------:R-:W-:Y:S01]  /*7d20*/  ISETP.NE.AND P2, PT, R114, RZ, PT ;  /* 0x000000ff7200720c */ /* 0x000fe20003f45270 */
[----:B------:R-:W-:Y:S01]  /*7d30*/  @P4 VIADD R2, R5, UR49 ;  /* 0x0000003105024c36 */ /* 0x000fe20008000000 */
[----:B------:R-:W-:Y:S02]  /*7d40*/  PLOP3.LUT P1, PT, PT, PT, PT, 0x8, 0x80 ;  /* 0x000000000080781c */ /* 0x000fe40003f2e170 */
[----:B------:R-:W-:Y:S02]  /*7d50*/  CS2R R82, SRZ ;  /* 0x0000000000527805 */ /* 0x000fe4000001ff00 */
[----:B------:R-:W-:Y:S01]  /*7d60*/  @P4 PLOP3.LUT P1, PT, P5, PT, PT, 0x80, 0x8 ;  /* 0x000000000008481c */ /* 0x000fe20002f2f070 */
[C---:B------:R-:W-:Y:S01]  /*7d70*/  @P4 VIADD R0, R2.reuse, 0x500 ;  /* 0x0000050002004836 */ /* 0x040fe20000000000 */
[----:B------:R-:W-:Y:S01]  /*7d80*/  CS2R R80, SRZ ;  /* 0x0000000000507805 */ /* 0x000fe2000001ff00 */
[----:B------:R-:W-:Y:S01]  /*7d90*/  @P4 VIADD R2, R2, 0x510 ;  /* 0x0000051002024836 */ /* 0x000fe20000000000 */
[----:B------:R-:W-:Y:S02]  /*7da0*/  CS2R R86, SRZ ;  /* 0x0000000000567805 */ /* 0x000fe4000001ff00 */
[----:B------:R-:W-:Y:S07]  /*7db0*/  CS2R R84, SRZ ;  /* 0x0000000000547805 */ /* 0x000fee000001ff00 */
[----:B------:R-:W-:Y:S01]  /*7dc0*/  @P1 VIADD R2, R0, 0xfffffff0 ;  /* 0xfffffff000021836 */ /* 0x000fe20000000000 */
[----:B------:R-:W-:Y:S06]  /*7dd0*/  @P2 BRA `(.L_x_156) ;  /* 0x00000000000c2947 */ /* 0x000fec0003800000 */
[----:B------:R-:W-:Y:S04]  /*7de0*/  SHF.L.U32 R0, R104, 0x1f, RZ ;  /* 0x0000001f68007819 */ /* 0x000fe800000006ff */
[----:B------:R-:W1:Y:S02]  /*7df0*/  SYNCS.PHASECHK.TRANS64.TRYWAIT P1, [R3+URZ+0x340], R0 ;  /* 0x00034000030075a7 */ /* 0x000e6400080211ff */
[----:B-1----:R-:W-:Y:S05]  /*7e00*/  @!P1 BRA `(.L_x_157) ;  /* 0x0000003400e09947 */ /* 0x002fea0003800000 */
.L_x_156:
[----:B------:R-:W-:Y:S05]  /*7e10*/  BSYNC B0 ;  /* 0x0000000000007941 */ /* 0x000fea0003800000 */
.L_x_155:
[----:B------:R-:W-:Y:S01]  /*7e20*/  ISETP.NE.AND P1, PT, R115, RZ, PT ;  /* 0x000000ff7300720c */ /* 0x000fe20003f25270 */
[----:B-1----:R-:W-:Y:S02]  /*7e30*/  VIADD R3, R3, 0x350 ;  /* 0x0000035003037836 */ /* 0x002fe40000000000 */
[----:B------:R-:W-:Y:S02]  /*7e40*/  IMAD.U32 R0, RZ, RZ, UR37 ;  /* 0x00000025ff007e24 */ /* 0x000fe4000f8e00ff */
[----:B------:R-:W-:Y:S03]  /*7e50*/  VIADD R105, R105, 0x1 ;  /* 0x0000000169697836 */ /* 0x000fe60000000000 */
[----:B------:R-:W-:Y:S05]  /*7e60*/  PRMT R0, R0, 0x654, R3 ;  /* 0x0000065400007816 */ /* 0x000fea0000000003 */
[----:B------:R1:W3:Y:S04]  /*7e70*/  @P1 LDS.128 R80, [R5+UR49+0x500] ;  /* 0x0005003105501984 */ /* 0x0002e80008000c00 */
[----:B------:R1:W1:Y:S01]  /*7e80*/  @P1 LDS.128 R84, [R2] ;  /* 0x0000000002541984 */ /* 0x0002620000000c00 */
[C---:B------:R-:W-:Y:S01]  /*7e90*/  ISETP.NE.AND P1, PT, R105.reuse, 0x2, PT ;  /* 0x000000026900780c */ /* 0x040fe20003f25270 */
[----:B------:R-:W-:Y:S01]  /*7ea0*/  @!PT LDS RZ, [RZ] ;  /* 0x00000000fffff984 */ /* 0x000fe20000000800 */
[----:B------:R-:W-:Y:S01]  /*7eb0*/  @!PT LDS RZ, [RZ] ;  /* 0x00000000fffff984 */ /* 0x000fe20000000800 */
[----:B------:R-:W-:Y:S01]  /*7ec0*/  @!PT LDS RZ, [RZ] ;  /* 0x00000000fffff984 */ /* 0x000fe20000000800 */
[----:B------:R-:W-:Y:S01]  /*7ed0*/  @!PT LDS RZ, [RZ] ;  /* 0x00000000fffff984 */ /* 0x000fe20000000800 */
[----:B------:R5:W-:Y:S06]  /*7ee0*/  MEMBAR.ALL.CTA ;  /* 0x0000000000007992 */ /* 0x000bec0000008000 */
[----:B-----5:R-:W5:Y:S01]  /*7ef0*/  FENCE.VIEW.ASYNC.S ;  /* 0x00000000000073c6 */ /* 0x020f620000000000 */
[----:B------:R-:W-:Y:S02]  /*7f00*/  SEL R3, RZ, 0x1, P1 ;  /* 0x00000001ff037807 */ /* 0x000fe40000800000 */
[----:B------:R-:W-:Y:S02]  /*7f10*/  SEL R105, R105, RZ, P1 ;  /* 0x000000ff69697207 */ /* 0x000fe40000800000 */
[----:B------:R-:W-:Y:S01]  /*7f20*/  LOP3.LUT R104, R104, R3, RZ, 0x3c, !PT ;  /* 0x0000000368687212 */ /* 0x000fe200078e3cff */
[----:B-----5:R1:W-:Y:S06]  /*7f30*/  SYNCS.ARRIVE.TRANS64.RED.A1T0 RZ, [R0+URZ], RZ ;  /* 0x000000ff00ff79a7 */ /* 0x0203ec00081004ff */
.L_x_154:
[----:B------:R-:W-:Y:S05]  /*7f40*/  BSYNC B1 ;  /* 0x0000000000017941 */ /* 0x000fea0003800000 */
.L_x_153:
[----:B------:R-:W-:Y:S04]  /*7f50*/  SHF.R.U32.HI R3, RZ, 0x15, R48 ;  /* 0x00000015ff037819 */ /* 0x000fe80000011630 */
[----:B------:R-:W-:Y:S01]  /*7f60*/  LOP3.LUT P1, RZ, R3, 0x3, R102, 0x48, !PT ;  /* 0x0000000303ff7812 */ /* 0x000fe20007824866 */
[----:B------:R-:W-:Y:S01]  /*7f70*/  @!UPT UIADD3 URZ, UPT, UPT, URZ, URZ, URZ ;  /* 0x000000fffffff290 */ /* 0x000fe2000fffe0ff */
[----:B----4-:R-:W-:Y:S11]  /*7f80*/  @P0 BRA `(.L_x_158) ;  /* 0x0000000000080947 */ /* 0x010ff60003800000 */
[----:B------:R-:W4:Y:S02]  /*7f90*/  SYNCS.PHASECHK.TRANS64.TRYWAIT P0, [R111+URZ+0x390], R4 ;  /* 0x000390046f0075a7 */ /* 0x000f2400080011ff */
[----:B----4-:R-:W-:Y:S05]  /*7fa0*/  @!P0 BRA `(.L_x_159) ;  /* 0x00000034008c8947 */ /* 0x010fea0003800000 */
.L_x_158:
[----:B------:R-:W-:Y:S05]  /*7fb0*/  @!P1 BRA `(.L_x_160) ;  /* 0x0000000000409947 */ /* 0x000fea0003800000 */
[----:B------:R-:W5:Y:S01]  /*7fc0*/  LDCU.64 UR8, c[0x4][0x70] ;  /* 0x01000e00ff0877ac */ /* 0x000f620008000a00 */
[----:B------:R-:W-:Y:S01]  /*7fd0*/  MOV R3, 0x0 ;  /* 0x0000000000037802 */ /* 0x000fe20000000f00 */
[----:B------:R-:W-:Y:S02]  /*7fe0*/  HFMA2 R12, -RZ, RZ, 0, 5.9604644775390625e-08 ;  /* 0x00000001ff0c7431 */ /* 0x000fe400000001ff */
[----:B------:R-:W-:Y:S02]  /*7ff0*/  IMAD.MOV.U32 R8, RZ, RZ, 0x192 ;  /* 0x00000192ff087424 */ /* 0x000fe400078e00ff */
[----:B------:R-:W-:Y:S01]  /*8000*/  IMAD.MOV.U32 R13, RZ, RZ, RZ ;  /* 0x000000ffff0d7224 */ /* 0x000fe200078e00ff */
[----:B------:R-:W2:Y:S01]  /*8010*/  LDCU.64 UR6, c[0x4][0x78] ;  /* 0x01000f00ff0677ac */ /* 0x000ea20008000a00 */
[----:B-1----:R-:W1:Y:S01]  /*8020*/  LDC.64 R2, c[0x4][R3] ;  /* 0x0100000003027b82 */ /* 0x002e620000000a00 */
[----:B------:R-:W3:Y:S01]  /*8030*/  LDCU.64 UR4, c[0x4][0x10] ;  /* 0x01000200ff0477ac */ /* 0x000ee20008000a00 */
[----:B-----5:R-:W-:Y:S01]  /*8040*/  MOV R5, UR9 ;  /* 0x0000000900057c02 */ /* 0x020fe20008000f00 */
[----:B----4-:R-:W-:Y:S01]  /*8050*/  IMAD.U32 R4, RZ, RZ, UR8 ;  /* 0x00000008ff047e24 */ /* 0x010fe2000f8e00ff */
[----:B--2---:R-:W-:Y:S01]  /*8060*/  MOV R7, UR7 ;  /* 0x0000000700077c02 */ /* 0x004fe20008000f00 */
[----:B------:R-:W-:Y:S01]  /*8070*/  IMAD.U32 R6, RZ, RZ, UR6 ;  /* 0x00000006ff067e24 */ /* 0x000fe2000f8e00ff */
[----:B---3--:R-:W-:Y:S01]  /*8080*/  MOV R11, UR5 ;  /* 0x00000005000b7c02 */ /* 0x008fe20008000f00 */
[----:B------:R-:W-:Y:S02]  /*8090*/  IMAD.U32 R10, RZ, RZ, UR4 ;  /* 0x00000004ff0a7e24 */ /* 0x000fe4000f8e00ff */
[----:B------:R-:W-:Y:S07]  /*80a0*/  LEPC R20, `(.L_x_160) ;  /* 0x000000001014794e */ /* 0x000fee0000000000 */
[----:B-1----:R-:W-:Y:S05]  /*80b0*/  CALL.ABS.NOINC R2 ;  /* 0x0000000002007343 */ /* 0x002fea0003c00000 */
.L_x_160:
[-C--:B---3--:R-:W-:Y:S01]  /*80c0*/  F2FP.F16.E4M3.UNPACK_B R51, R80.reuse ;  /* 0x00000050ff33723e */ /* 0x088fe200020006ff */
[----:B------:R-:W-:Y:S05]  /*80d0*/  WARPSYNC.ALL ;  /* 0x0000000000007948 */ /* 0x000fea0003800000 */
[----:B------:R-:W-:Y:S01]  /*80e0*/  R2UR UR4, R48 ;  /* 0x00000000300472ca */ /* 0x000fe200000e0000 */
[--C-:B------:R-:W-:Y:S01]  /*80f0*/  HADD2.F32 R50, -RZ, R51.reuse.H0_H0 ;  /* 0x20000033ff327230 */ /* 0x100fe20000004100 */
[----:B------:R-:W-:Y:S01]  /*8100*/  F2FP.F16.E4M3.UNPACK_B R53, R80.H1 ;  /* 0x00000050ff35723e */ /* 0x000fe200030006ff */
[----:B------:R-:W-:Y:S01]  /*8110*/  HADD2.F32 R51, -RZ, R51.H1_H1 ;  /* 0x30000033ff337230 */ /* 0x000fe20000004100 */
[-C--:B------:R-:W-:Y:S01]  /*8120*/  F2FP.F16.E4M3.UNPACK_B R55, R81.reuse ;  /* 0x00000051ff37723e */ /* 0x080fe200020006ff */
[----:B------:R-:W-:Y:S01]  /*8130*/  BSSY.RECONVERGENT B0, `(.L_x_161) ;  /* 0x000009e000007945 */ /* 0x000fe20003800200 */
[----:B------:R-:W-:Y:S01]  /*8140*/  F2FP.F16.E4M3.UNPACK_B R57, R81.H1 ;  /* 0x00000051ff39723e */ /* 0x000fe200030006ff */
[--C-:B------:R-:W-:Y:S01]  /*8150*/  HADD2.F32 R52, -RZ, R53.reuse.H0_H0 ;  /* 0x20000035ff347230 */ /* 0x100fe20000004100 */
[-C--:B------:R-:W-:Y:S01]  /*8160*/  F2FP.F16.E4M3.UNPACK_B R59, R82.reuse ;  /* 0x00000052ff3b723e */ /* 0x080fe200020006ff */
[----:B------:R-:W-:Y:S01]  /*8170*/  HADD2.F32 R54, -RZ, R53.H1_H1 ;  /* 0x30000035ff367230 */ /* 0x000fe20000004100 */
[----:B------:R-:W-:Y:S01]  /*8180*/  F2FP.F16.E4M3.UNPACK_B R61, R82.H1 ;  /* 0x00000052ff3d723e */ /* 0x000fe200030006ff */
[--C-:B------:R-:W-:Y:S01]  /*8190*/  HADD2.F32 R53, -RZ, R55.reuse.H0_H0 ;  /* 0x20000037ff357230 */ /* 0x100fe20000004100 */
[-C--:B------:R-:W-:Y:S01]  /*81a0*/  F2FP.F16.E4M3.UNPACK_B R63, R83.reuse ;  /* 0x00000053ff3f723e */ /* 0x080fe200020006ff */
[----:B-1--4-:R-:W2:Y:S01]  /*81b0*/  LDTM.x32 R4, tmem[UR4] ;  /* 0x00000004000479ee */ /* 0x012ea200082c0000 */
[----:B------:R-:W-:Y:S01]  /*81c0*/  F2FP.F16.E4M3.UNPACK_B R65, R83.H1 ;  /* 0x00000053ff41723e */ /* 0x000fe200030006ff */
[----:B------:R-:W-:Y:S01]  /*81d0*/  HADD2.F32 R56, -RZ, R55.H1_H1 ;  /* 0x30000037ff387230 */ /* 0x000fe20000004100 */
[-C--:B------:R-:W-:Y:S01]  /*81e0*/  F2FP.F16.E4M3.UNPACK_B R67, R84.reuse ;  /* 0x00000054ff43723e */ /* 0x080fe200020006ff */
[----:B------:R-:W-:Y:S01]  /*81f0*/  HADD2.F32 R60, -RZ, R59.H1_H1 ;  /* 0x3000003bff3c7230 */ /* 0x000fe20000004100 */
[----:B------:R-:W-:Y:S01]  /*8200*/  IADD3 R125, PT, PT, R100, UR49, RZ ;  /* 0x00000031647d7c10 */ /* 0x000fe2000fffe0ff */
[----:B------:R-:W-:Y:S01]  /*8210*/  HADD2.F32 R64, -RZ, R63.H1_H1 ;  /* 0x3000003fff407230 */ /* 0x000fe20000004100 */
[----:B------:R-:W-:Y:S01]  /*8220*/  ISETP.NE.AND P6, PT, R113, RZ, PT ;  /* 0x000000ff7100720c */ /* 0x000fe20003fc5270 */
[----:B------:R-:W-:Y:S01]  /*8230*/  HADD2.F32 R68, -RZ, R67.H1_H1 ;  /* 0x30000043ff447230 */ /* 0x000fe20000004100 */
[----:B------:R-:W-:Y:S01]  /*8240*/  LOP3.LUT P5, RZ, R101, 0x80, RZ, 0xc0, !PT ;  /* 0x0000008065ff7812 */ /* 0x000fe200078ac0ff */
[--C-:B------:R-:W-:Y:S01]  /*8250*/  HADD2.F32 R55, -RZ, R57.reuse.H0_H0 ;  /* 0x20000039ff377230 */ /* 0x100fe20000004100 */
[----:B------:R-:W-:Y:S01]  /*8260*/  F2FP.F16.E4M3.UNPACK_B R69, R84.H1 ;  /* 0x00000054ff45723e */ /* 0x000fe200030006ff */
[----:B------:R-:W-:Y:S01]  /*8270*/  HADD2.F32 R58, -RZ, R57.H1_H1 ;  /* 0x30000039ff3a7230 */ /* 0x000fe20000004100 */
[-C--:B------:R-:W-:Y:S01]  /*8280*/  F2FP.F16.E4M3.UNPACK_B R71, R85.reuse ;  /* 0x00000055ff47723e */ /* 0x080fe200020006ff */
[----:B------:R-:W-:Y:S01]  /*8290*/  HADD2.F32 R57, -RZ, R59.H0_H0 ;  /* 0x2000003bff397230 */ /* 0x000fe20000004100 */
[----:B------:R-:W-:Y:S01]  /*82a0*/  F2FP.F16.E4M3.UNPACK_B R73, R85.H1 ;  /* 0x00000055ff49723e */ /* 0x000fe200030006ff */
[----:B------:R-:W-:Y:S01]  /*82b0*/  HADD2.F32 R59, -RZ, R61.H0_H0 ;  /* 0x2000003dff3b7230 */ /* 0x000fe20000004100 */
[-C--:B------:R-:W-:Y:S01]  /*82c0*/  F2FP.F16.E4M3.UNPACK_B R75, R86.reuse ;  /* 0x00000056ff4b723e */ /* 0x080fe200020006ff */
[----:B------:R-:W-:Y:S01]  /*82d0*/  HADD2.F32 R72, -RZ, R71.H1_H1 ;  /* 0x30000047ff487230 */ /* 0x000fe20000004100 */
[----:B------:R-:W-:Y:S01]  /*82e0*/  F2FP.F16.E4M3.UNPACK_B R77, R86.H1 ;  /* 0x00000056ff4d723e */ /* 0x000fe200030006ff */
[----:B------:R-:W-:Y:S01]  /*82f0*/  HADD2.F32 R62, -RZ, R61.H1_H1 ;  /* 0x3000003dff3e7230 */ /* 0x000fe20000004100 */
[----:B------:R-:W-:Y:S01]  /*8300*/  F2FP.F16.E4M3.UNPACK_B R79, R87.H1 ;  /* 0x00000057ff4f723e */ /* 0x000fe200030006ff */
[----:B------:R-:W-:Y:S01]  /*8310*/  HADD2.F32 R61, -RZ, R63.H0_H0 ;  /* 0x2000003fff3d7230 */ /* 0x000fe20000004100 */
[----:B------:R-:W-:Y:S01]  /*8320*/  ISETP.NE.AND P0, PT, R109, RZ, PT ;  /* 0x000000ff6d00720c */ /* 0x000fe20003f05270 */
[C---:B--2---:R-:W-:Y:S01]  /*8330*/  FMUL R0, R46.reuse, R4 ;  /* 0x000000042e007220 */ /* 0x044fe20000400000 */
[C---:B------:R-:W-:Y:S01]  /*8340*/  FMUL R2, R46.reuse, R5 ;  /* 0x000000052e027220 */ /* 0x040fe20000400000 */
[C---:B------:R-:W-:Y:S01]  /*8350*/  FMUL R4, R46.reuse, R8 ;  /* 0x000000082e047220 */ /* 0x040fe20000400000 */
[C---:B------:R-:W-:Y:S01]  /*8360*/  FMUL R5, R46.reuse, R9 ;  /* 0x000000092e057220 */ /* 0x040fe20000400000 */
[C---:B------:R-:W-:Y:S01]  /*8370*/  FFMA R0, R49.reuse, R50, R0 ;  /* 0x0000003231007223 */ /* 0x040fe20000000000 */
[C---:B------:R-:W-:Y:S01]  /*8380*/  FFMA R2, R49.reuse, R51, R2 ;  /* 0x0000003331027223 */ /* 0x040fe20000000002 */
[C---:B------:R-:W-:Y:S01]  /*8390*/  FMUL R8, R46.reuse, R12 ;  /* 0x0000000c2e087220 */ /* 0x040fe20000400000 */
[C---:B------:R-:W-:Y:S01]  /*83a0*/  FMUL R9, R46.reuse, R13 ;  /* 0x0000000d2e097220 */ /* 0x040fe20000400000 */
[C---:B------:R-:W-:Y:S01]  /*83b0*/  FMUL R12, R46.reuse, R16 ;  /* 0x000000102e0c7220 */ /* 0x040fe20000400000 */
[C---:B------:R-:W-:Y:S01]  /*83c0*/  FMUL R13, R46.reuse, R17 ;  /* 0x000000112e0d7220 */ /* 0x040fe20000400000 */
[C---:B------:R-:W-:Y:S01]  /*83d0*/  FMUL R16, R46.reuse, R20 ;  /* 0x000000142e107220 */ /* 0x040fe20000400000 */
[C---:B------:R-:W-:Y:S01]  /*83e0*/  FMUL R17, R46.reuse, R21 ;  /* 0x000000152e117220 */ /* 0x040fe20000400000 */
[C---:B------:R-:W-:Y:S01]  /*83f0*/  FMUL R20, R46.reuse, R24 ;  /* 0x000000182e147220 */ /* 0x040fe20000400000 */
[C---:B------:R-:W-:Y:S01]  /*8400*/  FMUL R21, R46.reuse, R25 ;  /* 0x000000192e157220 */ /* 0x040fe20000400000 */
[----:B------:R-:W-:Y:S02]  /*8410*/  HADD2.F32 R76, -RZ, R75.H1_H1 ;  /* 0x3000004bff4c7230 */ /* 0x000fe40000004100 */
[C---:B------:R-:W-:Y:S01]  /*8420*/  FMUL R24, R46.reuse, R28 ;  /* 0x0000001c2e187220 */ /* 0x040fe20000400000 */
[C---:B------:R-:W-:Y:S01]  /*8430*/  FMUL R25, R46.reuse, R29 ;  /* 0x0000001d2e197220 */ /* 0x040fe20000400000 */
[C---:B------:R-:W-:Y:S01]  /*8440*/  FMUL R28, R46.reuse, R32 ;  /* 0x000000202e1c7220 */ /* 0x040fe20000400000 */
[C---:B------:R-:W-:Y:S01]  /*8450*/  FMUL R29, R46.reuse, R33 ;  /* 0x000000212e1d7220 */ /* 0x040fe20000400000 */
[C---:B------:R-:W-:Y:S01]  /*8460*/  FMUL R3, R46.reuse, R6 ;  /* 0x000000062e037220 */ /* 0x040fe20000400000 */
[C---:B------:R-:W-:Y:S01]  /*8470*/  FMUL R7, R46.reuse, R7 ;  /* 0x000000072e077220 */ /* 0x040fe20000400000 */
[----:B------:R-:W-:Y:S01]  /*8480*/  FMUL R6, R46, R10 ;  /* 0x0000000a2e067220 */ /* 0x000fe20000400000 */
[----:B------:R-:W-:Y:S01]  /*8490*/  F2FP.F16.E4M3.UNPACK_B R50, R87 ;  /* 0x00000057ff32723e */ /* 0x000fe200020006ff */
[C---:B------:R-:W-:Y:S01]  /*84a0*/  FFMA R3, R49.reuse, R52, R3 ;  /* 0x0000003431037223 */ /* 0x040fe20000000003 */
[C---:B------:R-:W-:Y:S01]  /*84b0*/  FFMA R7, R49.reuse, R54, R7 ;  /* 0x0000003631077223 */ /* 0x040fe20000000007 */
[----:B------:R-:W-:Y:S01]  /*84c0*/  @P6 SHF.L.U32 R32, R104, 0x1f, RZ ;  /* 0x0000001f68206819 */ /* 0x000fe200000006ff */
[C---:B------:R-:W-:Y:S01]  /*84d0*/  FFMA R4, R49.reuse, R53, R4 ;  /* 0x0000003531047223 */ /* 0x040fe20000000004 */
[----:B------:R-:W-:Y:S01]  /*84e0*/  FFMA R5, R49, R56, R5 ;  /* 0x0000003831057223 */ /* 0x000fe20000000005 */
[C---:B------:R-:W-:Y:S01]  /*84f0*/  FMUL R11, R46.reuse, R11 ;  /* 0x0000000b2e0b7220 */ /* 0x040fe20000400000 */
[----:B------:R-:W-:Y:S01]  /*8500*/  F2FP.SATFINITE.E4M3.F32.PACK_AB_MERGE_C R113, R7, R3, RZ ;  /* 0x000000030771723e */ /* 0x000fe200048070ff */
[C---:B------:R-:W-:Y:S01]  /*8510*/  FFMA R6, R49.reuse, R55, R6 ;  /* 0x0000003731067223 */ /* 0x040fe20000000006 */
[----:B------:R-:W-:Y:S01]  /*8520*/  FMUL R10, R46, R14 ;  /* 0x0000000e2e0a7220 */ /* 0x000fe20000400000 */
[C---:B------:R-:W-:Y:S01]  /*8530*/  FFMA R11, R49.reuse, R58, R11 ;  /* 0x0000003a310b7223 */ /* 0x040fe2000000000b */
[----:B------:R-:W-:Y:S01]  /*8540*/  F2FP.SATFINITE.E4M3.F32.PACK_AB_MERGE_C R116, R2, R0, R113 ;  /* 0x000000000274723e */ /* 0x000fe20004807071 */
[C---:B------:R-:W-:Y:S01]  /*8550*/  FMUL R15, R46.reuse, R15 ;  /* 0x0000000f2e0f7220 */ /* 0x040fe20000400000 */
[----:B------:R-:W-:Y:S01]  /*8560*/  MOV R113, 0x10 ;  /* 0x0000001000717802 */ /* 0x000fe20000000f00 */
[----:B------:R-:W-:Y:S01]  /*8570*/  FFMA R8, R49, R57, R8 ;  /* 0x0000003931087223 */ /* 0x000fe20000000008 */
[----:B------:R-:W-:Y:S01]  /*8580*/  F2FP.SATFINITE.E4M3.F32.PACK_AB_MERGE_C R117, R11, R6, RZ ;  /* 0x000000060b75723e */ /* 0x000fe200048070ff */
[----:B------:R-:W-:Y:S01]  /*8590*/  FFMA R9, R49, R60, R9 ;  /* 0x0000003c31097223 */ /* 0x000fe20000000009 */
[--C-:B------:R-:W-:Y:S01]  /*85a0*/  HADD2.F32 R63, -RZ, R65.reuse.H0_H0 ;  /* 0x20000041ff3f7230 */ /* 0x100fe20000004100 */
[----:B------:R-:W-:Y:S01]  /*85b0*/  SEL R124, R113, 0xfffffff0, !P5 ;  /* 0xfffffff0717c7807 */ /* 0x000fe20006800000 */
[----:B------:R-:W-:Y:S01]  /*85c0*/  FFMA R10, R49, R59, R10 ;  /* 0x0000003b310a7223 */ /* 0x000fe2000000000a */
[----:B------:R-:W-:Y:S01]  /*85d0*/  F2FP.SATFINITE.E4M3.F32.PACK_AB_MERGE_C R117, R5, R4, R117 ;  /* 0x000000040575723e */ /* 0x000fe20004807075 */
[----:B------:R-:W-:Y:S01]  /*85e0*/  FFMA R15, R49, R62, R15 ;  /* 0x0000003e310f7223 */ /* 0x000fe2000000000f */
[----:B------:R-:W-:Y:S01]  /*85f0*/  IADD3 R113, PT, PT, R125, R124, RZ ;  /* 0x0000007c7d717210 */ /* 0x000fe20007ffe0ff */
[C---:B------:R-:W-:Y:S01]  /*8600*/  FFMA R12, R49.reuse, R61, R12 ;  /* 0x0000003d310c7223 */ /* 0x040fe2000000000c */
[----:B------:R-:W-:Y:S01]  /*8610*/  FFMA R13, R49, R64, R13 ;  /* 0x00000040310d7223 */ /* 0x000fe2000000000d */
[--C-:B------:R-:W-:Y:S01]  /*8620*/  HADD2.F32 R51, -RZ, R50.reuse.H0_H0 ;  /* 0x20000032ff337230 */ /* 0x100fe20000004100 */
[----:B------:R-:W-:Y:S01]  /*8630*/  F2FP.SATFINITE.E4M3.F32.PACK_AB_MERGE_C R118, R15, R10, RZ ;  /* 0x0000000a0f76723e */ /* 0x000fe200048070ff */
[----:B------:R-:W-:Y:S02]  /*8640*/  HADD2.F32 R50, -RZ, R50.H1_H1 ;  /* 0x30000032ff327230 */ /* 0x000fe40000004100 */
[C---:B------:R-:W-:Y:S01]  /*8650*/  FMUL R14, R46.reuse, R18 ;  /* 0x000000122e0e7220 */ /* 0x040fe20000400000 */
[----:B------:R-:W-:Y:S02]  /*8660*/  HADD2.F32 R66, -RZ, R65.H1_H1 ;  /* 0x30000041ff427230 */ /* 0x000fe40000004100 */
[C---:B------:R-:W-:Y:S01]  /*8670*/  FMUL R19, R46.reuse, R19 ;  /* 0x000000132e137220 */ /* 0x040fe20000400000 */
[----:B------:R-:W-:Y:S02]  /*8680*/  HADD2.F32 R65, -RZ, R67.H0_H0 ;  /* 0x20000043ff417230 */ /* 0x000fe40000004100 */
[C---:B------:R-:W-:Y:S01]  /*8690*/  FFMA R14, R49.reuse, R63, R14 ;  /* 0x0000003f310e7223 */ /* 0x040fe2000000000e */
[--C-:B------:R-:W-:Y:S02]  /*86a0*/  HADD2.F32 R67, -RZ, R69.reuse.H0_H0 ;  /* 0x20000045ff437230 */ /* 0x100fe40000004100 */
[C---:B------:R-:W-:Y:S01]  /*86b0*/  FMUL R18, R46.reuse, R22 ;  /* 0x000000162e127220 */ /* 0x040fe20000400000 */
[----:B------:R-:W-:Y:S02]  /*86c0*/  HADD2.F32 R70, -RZ, R69.H1_H1 ;  /* 0x30000045ff467230 */ /* 0x000fe40000004100 */
[C---:B------:R-:W-:Y:S01]  /*86d0*/  FFMA R19, R49.reuse, R66, R19 ;  /* 0x0000004231137223 */ /* 0x040fe20000000013 */
[----:B------:R-:W-:Y:S02]  /*86e0*/  HADD2.F32 R69, -RZ, R71.H0_H0 ;  /* 0x20000047ff457230 */ /* 0x000fe40000004100 */
[C---:B------:R-:W-:Y:S01]  /*86f0*/  FMUL R23, R46.reuse, R23 ;  /* 0x000000172e177220 */ /* 0x040fe20000400000 */
[C---:B------:R-:W-:Y:S01]  /*8700*/  FFMA R16, R49.reuse, R65, R16 ;  /* 0x0000004131107223 */ /* 0x040fe20000000010 */
[C---:B------:R-:W-:Y:S01]  /*8710*/  FFMA R17, R49.reuse, R68, R17 ;  /* 0x0000004431117223 */ /* 0x040fe20000000011 */
[--C-:B------:R-:W-:Y:S02]  /*8720*/  HADD2.F32 R71, -RZ, R73.reuse.H0_H0 ;  /* 0x20000049ff477230 */ /* 0x100fe40000004100 */
[C---:B------:R-:W-:Y:S01]  /*8730*/  FFMA R18, R49.reuse, R67, R18 ;  /* 0x0000004331127223 */ /* 0x040fe20000000012 */
[----:B------:R-:W-:Y:S02]  /*8740*/  HADD2.F32 R74, -RZ, R73.H1_H1 ;  /* 0x30000049ff4a7230 */ /* 0x000fe40000004100 */
[C---:B------:R-:W-:Y:S01]  /*8750*/  FMUL R22, R46.reuse, R26 ;  /* 0x0000001a2e167220 */ /* 0x040fe20000400000 */
[----:B------:R-:W-:Y:S02]  /*8760*/  HADD2.F32 R73, -RZ, R75.H0_H0 ;  /* 0x2000004bff497230 */ /* 0x000fe40000004100 */
[C---:B------:R-:W-:Y:S01]  /*8770*/  FFMA R23, R49.reuse, R70, R23 ;  /* 0x0000004631177223 */ /* 0x040fe20000000017 */
[C---:B------:R-:W-:Y:S01]  /*8780*/  FMUL R27, R46.reuse, R27 ;  /* 0x0000001b2e1b7220 */ /* 0x040fe20000400000 */
[C---:B------:R-:W-:Y:S01]  /*8790*/  FFMA R20, R49.reuse, R69, R20 ;  /* 0x0000004531147223 */ /* 0x040fe20000000014 */
[C---:B------:R-:W-:Y:S01]  /*87a0*/  FFMA R21, R49.reuse, R72, R21 ;  /* 0x0000004831157223 */ /* 0x040fe20000000015 */
[--C-:B------:R-:W-:Y:S02]  /*87b0*/  HADD2.F32 R75, -RZ, R77.reuse.H0_H0 ;  /* 0x2000004dff4b7230 */ /* 0x100fe40000004100 */
[C---:B------:R-:W-:Y:S01]  /*87c0*/  FFMA R22, R49.reuse, R71, R22 ;  /* 0x0000004731167223 */ /* 0x040fe20000000016 */
[----:B------:R-:W-:Y:S02]  /*87d0*/  HADD2.F32 R78, -RZ, R77.H1_H1 ;  /* 0x3000004dff4e7230 */ /* 0x000fe40000004100 */
[C---:B------:R-:W-:Y:S01]  /*87e0*/  FMUL R26, R46.reuse, R30 ;  /* 0x0000001e2e1a7220 */ /* 0x040fe20000400000 */
        /* <DEDUP_REMOVED lines=8> */
[----:B------:R-:W-:Y:S01]  /*8870*/  FFMA R31, R49, R78, R31 ;  /* 0x0000004e311f7223 */ /* 0x000fe2000000001f */
[----:B------:R-:W-:Y:S01]  /*8880*/  FMUL R35, R46, R35 ;  /* 0x000000232e237220 */ /* 0x000fe20000400000 */
[----:B------:R-:W-:Y:S01]  /*8890*/  F2FP.SATFINITE.E4M3.F32.PACK_AB_MERGE_C R119, R19, R14, RZ ;  /* 0x0000000e1377723e */ /* 0x000fe200048070ff */
[C---:B------:R-:W-:Y:S01]  /*88a0*/  FFMA R28, R49.reuse, R51, R28 ;  /* 0x00000033311c7223 */ /* 0x040fe2000000001c */
[C---:B------:R-:W-:Y:S01]  /*88b0*/  FFMA R29, R49.reuse, R50, R29 ;  /* 0x00000032311d7223 */ /* 0x040fe2000000001d */
[C---:B------:R-:W-:Y:S01]  /*88c0*/  FFMA R30, R49.reuse, R77, R30 ;  /* 0x0000004d311e7223 */ /* 0x040fe2000000001e */
[----:B------:R-:W-:Y:S01]  /*88d0*/  FFMA R35, R49, R52, R35 ;  /* 0x0000003431237223 */ /* 0x000fe20000000023 */
[----:B------:R-:W-:Y:S02]  /*88e0*/  F2FP.SATFINITE.E4M3.F32.PACK_AB_MERGE_C R118, R9, R8, R118 ;  /* 0x000000080976723e */ /* 0x000fe40004807076 */
[----:B------:R-:W-:Y:S02]  /*88f0*/  F2FP.SATFINITE.E4M3.F32.PACK_AB_MERGE_C R119, R13, R12, R119 ;  /* 0x0000000c0d77723e */ /* 0x000fe40004807077 */
[----:B------:R-:W-:Y:S02]  /*8900*/  F2FP.SATFINITE.E4M3.F32.PACK_AB_MERGE_C R120, R23, R18, RZ ;  /* 0x000000121778723e */ /* 0x000fe400048070ff */
[----:B------:R-:W-:Y:S01]  /*8910*/  F2FP.SATFINITE.E4M3.F32.PACK_AB_MERGE_C R121, R27, R22, RZ ;  /* 0x000000161b79723e */ /* 0x000fe200048070ff */
[----:B------:R1:W-:Y:S01]  /*8920*/  STS.128 [R100+UR49+0x2500], R116 ;  /* 0x0025007464007988 */ /* 0x0003e20008000c31 */
[----:B------:R-:W-:Y:S02]  /*8930*/  F2FP.SATFINITE.E4M3.F32.PACK_AB_MERGE_C R122, R31, R26, RZ ;  /* 0x0000001a1f7a723e */ /* 0x000fe400048070ff */
[----:B------:R-:W-:Y:S02]  /*8940*/  F2FP.SATFINITE.E4M3.F32.PACK_AB_MERGE_C R123, R35, R30, RZ ;  /* 0x0000001e237b723e */ /* 0x000fe400048070ff */
[----:B------:R-:W-:Y:S02]  /*8950*/  F2FP.SATFINITE.E4M3.F32.PACK_AB_MERGE_C R120, R17, R16, R120 ;  /* 0x000000101178723e */ /* 0x000fe40004807078 */
[----:B------:R-:W-:Y:S02]  /*8960*/  F2FP.SATFINITE.E4M3.F32.PACK_AB_MERGE_C R121, R21, R20, R121 ;  /* 0x000000141579723e */ /* 0x000fe40004807079 */
[----:B------:R-:W-:Y:S02]  /*8970*/  F2FP.SATFINITE.E4M3.F32.PACK_AB_MERGE_C R122, R25, R24, R122 ;  /* 0x00000018197a723e */ /* 0x000fe4000480707a */
[----:B------:R-:W-:Y:S02]  /*8980*/  F2FP.SATFINITE.E4M3.F32.PACK_AB_MERGE_C R123, R29, R28, R123 ;  /* 0x0000001c1d7b723e */ /* 0x000fe4000480707b */
[----:B------:R-:W-:Y:S03]  /*8990*/  LEA R125, R105, UR49, 0x3 ;  /* 0x00000031697d7c11 */ /* 0x000fe6000f8e18ff */
[----:B------:R1:W-:Y:S01]  /*89a0*/  STS.128 [R113+0x2500], R120 ;  /* 0x0025007871007388 */ /* 0x0003e20000000c00 */
[----:B------:R-:W-:Y:S01]  /*89b0*/  @!PT LDS RZ, [RZ] ;  /* 0x00000000fffff984 */ /* 0x000fe20000000800 */
[----:B------:R-:W-:Y:S01]  /*89c0*/  @!PT LDS RZ, [RZ] ;  /* 0x00000000fffff984 */ /* 0x000fe20000000800 */
[----:B------:R-:W-:Y:S01]  /*89d0*/  @!PT LDS RZ, [RZ] ;  /* 0x00000000fffff984 */ /* 0x000fe20000000800 */
[----:B------:R-:W-:Y:S01]  /*89e0*/  @!PT LDS RZ, [RZ] ;  /* 0x00000000fffff984 */ /* 0x000fe20000000800 */
[----:B------:R2:W-:Y:S07]  /*89f0*/  MEMBAR.ALL.CTA ;  /* 0x0000000000007992 */ /* 0x0005ee0000008000 */
[----:B--2---:R-:W2:Y:S02]  /*8a00*/  FENCE.VIEW.ASYNC.S ;  /* 0x00000000000073c6 */ /* 0x004ea40000000000 */
[----:B--2---:R-:W-:Y:S06]  /*8a10*/  BAR.SYNC.DEFER_BLOCKING 0x1, 0x80 ;  /* 0x0042000000007b1d */ /* 0x004fec0000010000 */
[----:B------:R-:W-:Y:S05]  /*8a20*/  @P0 BRA `(.L_x_162) ;  /* 0x0000000000380947 */ /* 0x000fea0003800000 */
[----:B------:R-:W-:Y:S02]  /*8a30*/  UIADD3 UR4, UPT, UPT, UR49, 0x2500, URZ ;  /* 0x0000250031047890 */ /* 0x000fe4000fffe0ff */
[----:B------:R-:W-:Y:S01]  /*8a40*/  UIADD3 UR8, UP0, UPT, UR52, 0x680, URZ ;  /* 0x0000068034087890 */ /* 0x000fe2000ff1e0ff */
[----:B------:R-:W-:Y:S01]  /*8a50*/  UMOV UR43, UR36 ;  /* 0x00000024002b7c82 */ /* 0x000fe20008000000 */
[----:B------:R-:W-:Y:S02]  /*8a60*/  UIADD3 UR5, UPT, UPT, UR41, 0x40, URZ ;  /* 0x0000004029057890 */ /* 0x000fe4000fffe0ff */
[----:B------:R-:W-:Y:S01]  /*8a70*/  MOV R108, UR4 ;  /* 0x00000004006c7c02 */ /* 0x000fe20008000f00 */
[----:B------:R-:W-:Y:S02]  /*8a80*/  UIADD3.X UR9, UPT, UPT, URZ, UR53, URZ, UP0, !UPT ;  /* 0x00000035ff097290 */ /* 0x000fe400087fe4ff */
[----:B------:R-:W-:Y:S01]  /*8a90*/  UIADD3 UR4, UPT, UPT, UR49, 0x2d00, URZ ;  /* 0x00002d0031047890 */ /* 0x000fe2000fffe0ff */
[----:B------:R-:W-:Y:S01]  /*8aa0*/  R2UR UR40, R108 ;  /* 0x000000006c2872ca */ /* 0x000fe200000e0000 */
[----:B------:R-:W-:Y:S01]  /*8ab0*/  UMOV UR6, UR42 ;  /* 0x0000002a00067c82 */ /* 0x000fe20008000000 */
[----:B------:R-:W-:Y:S11]  /*8ac0*/  UMOV UR7, UR36 ;  /* 0x0000002400077c82 */ /* 0x000ff60008000000 */
[----:B------:R2:W-:Y:S01]  /*8ad0*/  UTMASTG.3D [UR40], [UR8] ;  /* 0x00000028080073b5 */ /* 0x0005e20008010000 */
[----:B------:R2:W-:Y:S01]  /*8ae0*/  UTMASTG.3D [UR4], [UR8] ;  /* 0x00000004080073b5 */ /* 0x0005e20008010000 */
[----:B------:R0:W-:Y:S01]  /*8af0*/  UTMACMDFLUSH ;  /* 0x00000000000079b7 */ /* 0x0001e20000000000 */
[----:B--2---:R-:W-:Y:S04]  /*8b00*/  DEPBAR.LE SB0, 0x1 ;  /* 0x000080400000791a */ /* 0x004fe80000000000 */
.L_x_162:
[----:B------:R-:W-:Y:S05]  /*8b10*/  BSYNC.RECONVERGENT B0 ;  /* 0x0000000000007941 */ /* 0x000fea0003800200 */
.L_x_161:
[----:B------:R-:W-:Y:S06]  /*8b20*/  BAR.SYNC.DEFER_BLOCKING 0x1, 0x80 ;  /* 0x0042000000007b1d */ /* 0x000fec0000010000 */
[----:B------:R-:W2:Y:S01]  /*8b30*/  @P6 SYNCS.PHASECHK.TRANS64.TRYWAIT P0, [R125+URZ+0x340], R32 ;  /* 0x000340207d0065a7 */ /* 0x000ea200080011ff */
[----:B------:R-:W-:Y:S01]  /*8b40*/  BSSY B1, `(.L_x_163) ;  /* 0x0000020000017945 */ /* 0x000fe20003800000 */
[----:B--2---:R-:W-:Y:S03]  /*8b50*/  @P6 SEL R114, RZ, 0x1, !P0 ;  /* 0x00000001ff726807 */ /* 0x004fe60004000000 */
[----:B------:R-:W-:Y:S05]  /*8b60*/  @!P6 BRA `(.L_x_164) ;  /* 0x000000000074e947 */ /* 0x000fea0003800000 */
[----:B------:R-:W-:Y:S01]  /*8b70*/  ISETP.NE.AND P1, PT, R115, RZ, PT ;  /* 0x000000ff7300720c */ /* 0x000fe20003f25270 */
[----:B------:R-:W-:Y:S01]  /*8b80*/  BSSY B0, `(.L_x_165) ;  /* 0x0000009000007945 */ /* 0x000fe20003800000 */
[----:B------:R-:W-:Y:S11]  /*8b90*/  ISETP.NE.AND P0, PT, R114, RZ, PT ;  /* 0x000000ff7200720c */ /* 0x000ff60003f05270 */
[----:B------:R-:W-:Y:S05]  /*8ba0*/  @P1 IMAD R0, R105, 0x1000, R100 ;  /* 0x0000100069001824 */ /* 0x000fea00078e0264 */
[----:B------:R-:W-:Y:S05]  /*8bb0*/  @P1 IADD3 R3, PT, PT, R0, UR49, RZ ;  /* 0x0000003100031c10 */ /* 0x000fea000fffe0ff */
[----:B------:R-:W-:Y:S01]  /*8bc0*/  @P1 IMAD.IADD R3, R3, 0x1, R124 ;  /* 0x0000000103031824 */ /* 0x000fe200078e027c */
[----:B------:R-:W-:Y:S06]  /*8bd0*/  @P0 BRA `(.L_x_166) ;  /* 0x00000000000c0947 */ /* 0x000fec0003800000 */
[----:B------:R-:W-:Y:S04]  /*8be0*/  SHF.L.U32 R2, R104, 0x1f, RZ ;  /* 0x0000001f68027819 */ /* 0x000fe800000006ff */
[----:B------:R-:W2:Y:S02]  /*8bf0*/  SYNCS.PHASECHK.TRANS64.TRYWAIT P0, [R125+URZ+0x340], R2 ;  /* 0x000340027d0075a7 */ /* 0x000ea400080011ff */
[----:B--2---:R-:W-:Y:S05]  /*8c00*/  @!P0 BRA `(.L_x_167) ;  /* 0x0000002800888947 */ /* 0x004fea0003800000 */
.L_x_166:
[----:B------:R-:W-:Y:S05]  /*8c10*/  BSYNC B0 ;  /* 0x0000000000007941 */ /* 0x000fea0003800000 */
.L_x_165:
[----:B------:R-:W-:Y:S01]  /*8c20*/  ISETP.NE.AND P0, PT, R115, RZ, PT ;  /* 0x000000ff7300720c */ /* 0x000fe20003f05270 */
[----:B--2---:R-:W-:Y:S02]  /*8c30*/  VIADD R125, R125, 0x350 ;  /* 0x000003507d7d7836 */ /* 0x004fe40000000000 */
[----:B------:R-:W-:Y:S02]  /*8c40*/  IMAD.U32 R2, RZ, RZ, UR37 ;  /* 0x00000025ff027e24 */ /* 0x000fe4000f8e00ff */
[----:B------:R-:W-:Y:S03]  /*8c50*/  VIADD R105, R105, 0x1 ;  /* 0x0000000169697836 */ /* 0x000fe60000000000 */
[----:B------:R-:W-:Y:S05]  /*8c60*/  PRMT R2, R2, 0x654, R125 ;  /* 0x0000065402027816 */ /* 0x000fea000000007d */
[----:B------:R2:W3:Y:S04]  /*8c70*/  @P0 LDS.128 R80, [R0+UR49+0x500] ;  /* 0x0005003100500984 */ /* 0x0004e80008000c00 */
[----:B------:R2:W4:Y:S01]  /*8c80*/  @P0 LDS.128 R84, [R3+0x500] ;  /* 0x0005000003540984 */ /* 0x0005220000000c00 */
        /* <DEDUP_REMOVED lines=11> */
.L_x_164:
[----:B------:R-:W-:Y:S05]  /*8d40*/  BSYNC B1 ;  /* 0x0000000000017941 */ /* 0x000fea0003800000 */
.L_x_163:
[----:B--2---:R-:W-:Y:S05]  /*8d50*/  VIADD R3, R48, 0x20 ;  /* 0x0000002030037836 */ /* 0x004fea0000000000 */
[----:B------:R-:W-:Y:S04]  /*8d60*/  SHF.R.U32.HI R3, RZ, 0x15, R3 ;  /* 0x00000015ff037819 */ /* 0x000fe80000011603 */
[----:B------:R-:W-:Y:S11]  /*8d70*/  LOP3.LUT P0, RZ, R3, 0x3, R102, 0x48, !PT ;  /* 0x0000000303ff7812 */ /* 0x000ff60007804866 */
[----:B------:R-:W-:Y:S02]  /*8d80*/  @!UPT UIADD3 URZ, UPT, UPT, URZ, URZ, URZ ;  /* 0x000000fffffff290 */ /* 0x000fe4000fffe0ff */
[----:B------:R-:W-:Y:S05]  /*8d90*/  @!P0 BRA `(.L_x_168) ;  /* 0x0000000000408947 */ /* 0x000fea0003800000 */
[----:B------:R-:W2:Y:S01]  /*8da0*/  LDCU.64 UR8, c[0x4][0x70] ;  /* 0x01000e00ff0877ac */ /* 0x000ea20008000a00 */
[----:B------:R-:W-:Y:S01]  /*8db0*/  MOV R3, 0x0 ;  /* 0x0000000000037802 */ /* 0x000fe20000000f00 */
[----:B------:R-:W-:Y:S02]  /*8dc0*/  HFMA2 R12, -RZ, RZ, 0, 5.9604644775390625e-08 ;  /* 0x00000001ff0c7431 */ /* 0x000fe400000001ff */
[----:B------:R-:W-:Y:S02]  /*8dd0*/  IMAD.MOV.U32 R8, RZ, RZ, 0x192 ;  /* 0x00000192ff087424 */ /* 0x000fe400078e00ff */
[----:B------:R-:W-:Y:S01]  /*8de0*/  IMAD.MOV.U32 R13, RZ, RZ, RZ ;  /* 0x000000ffff0d7224 */ /* 0x000fe200078e00ff */
[----:B------:R-:W5:Y:S01]  /*8df0*/  LDCU.64 UR6, c[0x4][0x78] ;  /* 0x01000f00ff0677ac */ /* 0x000f620008000a00 */
[----:B------:R-:W1:Y:S01]  /*8e00*/  LDC.64 R2, c[0x4][R3] ;  /* 0x0100000003027b82 */ /* 0x000e620000000a00 */
[----:B------:R-:W3:Y:S01]  /*8e10*/  LDCU.64 UR4, c[0x4][0x10] ;  /* 0x01000200ff0477ac */ /* 0x000ee20008000a00 */
[----:B--2---:R-:W-:Y:S01]  /*8e20*/  MOV R5, UR9 ;  /* 0x0000000900057c02 */ /* 0x004fe20008000f00 */
[----:B------:R-:W-:Y:S01]  /*8e30*/  IMAD.U32 R4, RZ, RZ, UR8 ;  /* 0x00000008ff047e24 */ /* 0x000fe2000f8e00ff */
[----:B-----5:R-:W-:Y:S01]  /*8e40*/  MOV R7, UR7 ;  /* 0x0000000700077c02 */ /* 0x020fe20008000f00 */
[----:B------:R-:W-:Y:S01]  /*8e50*/  IMAD.U32 R6, RZ, RZ, UR6 ;  /* 0x00000006ff067e24 */ /* 0x000fe2000f8e00ff */
[----:B---3--:R-:W-:Y:S01]  /*8e60*/  MOV R11, UR5 ;  /* 0x00000005000b7c02 */ /* 0x008fe20008000f00 */
[----:B------:R-:W-:Y:S02]  /*8e70*/  IMAD.U32 R10, RZ, RZ, UR4 ;  /* 0x00000004ff0a7e24 */ /* 0x000fe4000f8e00ff */
[----:B------:R-:W-:Y:S07]  /*8e80*/  LEPC R20, `(.L_x_168) ;  /* 0x000000001014794e */ /* 0x000fee0000000000 */
[----:B-1--4-:R-:W-:Y:S05]  /*8e90*/  CALL.ABS.NOINC R2 ;  /* 0x0000000002007343 */ /* 0x012fea0003c00000 */
.L_x_168:
[----:B------:R-:W-:Y:S01]  /*8ea0*/  ISETP.NE.AND P0, PT, R109, RZ, PT ;  /* 0x000000ff6d00720c */ /* 0x000fe20003f05270 */
[----:B------:R-:W-:Y:S05]  /*8eb0*/  WARPSYNC.ALL ;  /* 0x0000000000007948 */ /* 0x000fea0003800000 */
[----:B------:R-:W-:Y:S01]  /*8ec0*/  R2UR UR4, R48 ;  /* 0x00000000300472ca */ /* 0x000fe200000e0000 */
[----:B------:R-:W-:Y:S01]  /*8ed0*/  BSSY.RECONVERGENT B0, `(.L_x_169) ;  /* 0x000009f000007945 */ /* 0x000fe20003800200 */
[-C--:B---3--:R-:W-:Y:S02]  /*8ee0*/  F2FP.F16.E4M3.UNPACK_B R51, R80.reuse ;  /* 0x00000050ff33723e */ /* 0x088fe400020006ff */
[----:B------:R-:W-:Y:S02]  /*8ef0*/  F2FP.F16.E4M3.UNPACK_B R80, R80.H1 ;  /* 0x00000050ff50723e */ /* 0x000fe400030006ff */
[-C--:B------:R-:W-:Y:S01]  /*8f00*/  F2FP.F16.E4M3.UNPACK_B R55, R81.reuse ;  /* 0x00000051ff37723e */ /* 0x080fe200020006ff */
[--C-:B------:R-:W-:Y:S01]  /*8f10*/  HADD2.F32 R50, -RZ, R51.reuse.H0_H0 ;  /* 0x20000033ff327230 */ /* 0x100fe20000004100 */
[----:B------:R-:W-:Y:S01]  /*8f20*/  F2FP.F16.E4M3.UNPACK_B R81, R81.H1 ;  /* 0x00000051ff51723e */ /* 0x000fe200030006ff */
[----:B------:R-:W-:Y:S01]  /*8f30*/  HADD2.F32 R52, -RZ, R51.H1_H1 ;  /* 0x30000033ff347230 */ /* 0x000fe20000004100 */
[-C--:B------:R-:W-:Y:S01]  /*8f40*/  F2FP.F16.E4M3.UNPACK_B R59, R82.reuse ;  /* 0x00000052ff3b723e */ /* 0x080fe200020006ff */
[--C-:B------:R-:W-:Y:S01]  /*8f50*/  HADD2.F32 R51, -RZ, R80.reuse.H0_H0 ;  /* 0x20000050ff337230 */ /* 0x100fe20000004100 */
[----:B------:R-:W-:Y:S01]  /*8f60*/  F2FP.F16.E4M3.UNPACK_B R82, R82.H1 ;  /* 0x00000052ff52723e */ /* 0x000fe200030006ff */
[----:B------:R-:W2:Y:S01]  /*8f70*/  LDTM.x32 R4, tmem[UR4+0x20] ;  /* 0x00002004000479ee */ /* 0x000ea200082c0000 */
[----:B------:R-:W-:Y:S01]  /*8f80*/  NOP ;  /* 0x0000000000007918 */ /* 0x000fe20000000000 */
[----:B------:R-:W-:Y:S01]  /*8f90*/  IADD3 R111, PT, PT, R111, 0x3b0, RZ ;  /* 0x000003b06f6f7810 */ /* 0x000fe20007ffe0ff */
[--C-:B------:R-:W-:Y:S01]  /*8fa0*/  HADD2.F32 R53, -RZ, R55.reuse.H0_H0 ;  /* 0x20000037ff357230 */ /* 0x100fe20000004100 */
[----:B------:R-:W-:Y:S01]  /*8fb0*/  F2FP.F16.E4M3.UNPACK_B R63, R83 ;  /* 0x00000053ff3f723e */ /* 0x000fe200020006ff */
[----:B------:R-:W-:Y:S01]  /*8fc0*/  HADD2.F32 R56, -RZ, R55.H1_H1 ;  /* 0x30000037ff387230 */ /* 0x000fe20000004100 */
[----:B------:R-:W-:Y:S01]  /*8fd0*/  LOP3.LUT R111, R111, 0xfefffff8, RZ, 0xc0, !PT ;  /* 0xfefffff86f6f7812 */ /* 0x000fe200078ec0ff */
[--C-:B------:R-:W-:Y:S01]  /*8fe0*/  HADD2.F32 R57, -RZ, R59.reuse.H0_H0 ;  /* 0x2000003bff397230 */ /* 0x100fe20000004100 */
[----:B----4-:R-:W-:Y:S01]  /*8ff0*/  F2FP.F16.E4M3.UNPACK_B R67, R84 ;  /* 0x00000054ff43723e */ /* 0x010fe200020006ff */
[----:B------:R-:W-:Y:S01]  /*9000*/  HADD2.F32 R60, -RZ, R59.H1_H1 ;  /* 0x3000003bff3c7230 */ /* 0x000fe20000004100 */
[----:B--2---:R2:W-:Y:S01]  /*9010*/  SYNCS.ARRIVE.TRANS64.RED.A1T0 RZ, [R111+URZ], RZ ;  /* 0x000000ff6fff79a7 */ /* 0x0045e200081004ff */
[--C-:B------:R-:W-:Y:S01]  /*9020*/  HADD2.F32 R61, -RZ, R63.reuse.H0_H0 ;  /* 0x2000003fff3d7230 */ /* 0x100fe20000004100 */
[----:B------:R-:W-:Y:S01]  /*9030*/  F2FP.F16.E4M3.UNPACK_B R71, R85 ;  /* 0x00000055ff47723e */ /* 0x000fe200020006ff */
[----:B------:R-:W-:Y:S01]  /*9040*/  HADD2.F32 R64, -RZ, R63.H1_H1 ;  /* 0x3000003fff407230 */ /* 0x000fe20000004100 */
[----:B------:R-:W-:Y:S01]  /*9050*/  F2FP.F16.E4M3.UNPACK_B R75, R86 ;  /* 0x00000056ff4b723e */ /* 0x000fe200020006ff */
[--C-:B------:R-:W-:Y:S01]  /*9060*/  HADD2.F32 R65, -RZ, R67.reuse.H0_H0 ;  /* 0x20000043ff417230 */ /* 0x100fe20000004100 */
[----:B------:R-:W-:Y:S01]  /*9070*/  F2FP.F16.E4M3.UNPACK_B R79, R87 ;  /* 0x00000057ff4f723e */ /* 0x000fe200020006ff */
[----:B------:R-:W-:Y:S01]  /*9080*/  HADD2.F32 R68, -RZ, R67.H1_H1 ;  /* 0x30000043ff447230 */ /* 0x000fe20000004100 */
[----:B------:R-:W-:Y:S01]  /*9090*/  F2FP.F16.E4M3.UNPACK_B R83, R83.H1 ;  /* 0x00000053ff53723e */ /* 0x000fe200030006ff */
[--C-:B------:R-:W-:Y:S01]  /*90a0*/  HADD2.F32 R69, -RZ, R71.reuse.H0_H0 ;  /* 0x20000047ff457230 */ /* 0x100fe20000004100 */
[----:B------:R-:W-:Y:S01]  /*90b0*/  F2FP.F16.E4M3.UNPACK_B R84, R84.H1 ;  /* 0x00000054ff54723e */ /* 0x000fe200030006ff */
[----:B------:R-:W-:Y:S01]  /*90c0*/  HADD2.F32 R71, -RZ, R71.H1_H1 ;  /* 0x30000047ff477230 */ /* 0x000fe20000004100 */
[----:B------:R-:W-:Y:S01]  /*90d0*/  F2FP.F16.E4M3.UNPACK_B R85, R85.H1 ;  /* 0x00000055ff55723e */ /* 0x000fe200030006ff */
[--C-:B------:R-:W-:Y:S02]  /*90e0*/  HADD2.F32 R73, -RZ, R75.reuse.H0_H0 ;  /* 0x2000004bff497230 */ /* 0x100fe40000004100 */
[C---:B------:R-:W-:Y:S01]  /*90f0*/  FMUL R4, R46.reuse, R4 ;  /* 0x000000042e047220 */ /* 0x040fe20000400000 */
        /* <DEDUP_REMOVED lines=16> */
[--C-:B------:R-:W-:Y:S02]  /*9200*/  HADD2.F32 R77, -RZ, R79.reuse.H0_H0 ;  /* 0x2000004fff4d7230 */ /* 0x100fe40000004100 */
[C---:B------:R-:W-:Y:S01]  /*9210*/  FMUL R28, R46.reuse, R32 ;  /* 0x000000202e1c7220 */ /* 0x040fe20000400000 */
[C---:B------:R-:W-:Y:S01]  /*9220*/  FMUL R29, R46.reuse, R33 ;  /* 0x000000212e1d7220 */ /* 0x040fe20000400000 */
[----:B------:R-:W-:Y:S02]  /*9230*/  HADD2.F32 R54, -RZ, R80.H1_H1 ;  /* 0x30000050ff367230 */ /* 0x000fe40000004100 */
[C---:B------:R-:W-:Y:S01]  /*9240*/  FMUL R6, R46.reuse, R6 ;  /* 0x000000062e067220 */ /* 0x040fe20000400000 */
[----:B------:R-:W-:Y:S02]  /*9250*/  HADD2.F32 R80, -RZ, R79.H1_H1 ;  /* 0x3000004fff507230 */ /* 0x000fe40000004100 */
[C---:B------:R-:W-:Y:S01]  /*9260*/  FMUL R7, R46.reuse, R7 ;  /* 0x000000072e077220 */ /* 0x040fe20000400000 */
[--C-:B------:R-:W-:Y:S02]  /*9270*/  HADD2.F32 R55, -RZ, R81.reuse.H0_H0 ;  /* 0x20000051ff377230 */ /* 0x100fe40000004100 */
[C---:B------:R-:W-:Y:S01]  /*9280*/  FFMA R6, R49.reuse, R51, R6 ;  /* 0x0000003331067223 */ /* 0x040fe20000000006 */
[----:B------:R-:W-:Y:S02]  /*9290*/  HADD2.F32 R58, -RZ, R81.H1_H1 ;  /* 0x30000051ff3a7230 */ /* 0x000fe40000004100 */
[C---:B------:R-:W-:Y:S01]  /*92a0*/  FFMA R7, R49.reuse, R54, R7 ;  /* 0x0000003631077223 */ /* 0x040fe20000000007 */
[C---:B------:R-:W-:Y:S01]  /*92b0*/  FFMA R8, R49.reuse, R53, R8 ;  /* 0x0000003531087223 */ /* 0x040fe20000000008 */
[----:B------:R-:W-:Y:S01]  /*92c0*/  FFMA R9, R49, R56, R9 ;  /* 0x0000003831097223 */ /* 0x000fe20000000009 */
[C---:B------:R-:W-:Y:S01]  /*92d0*/  FMUL R10, R46.reuse, R10 ;  /* 0x0000000a2e0a7220 */ /* 0x040fe20000400000 */
[C---:B------:R-:W-:Y:S01]  /*92e0*/  FMUL R11, R46.reuse, R11 ;  /* 0x0000000b2e0b7220 */ /* 0x040fe20000400000 */
[--C-:B------:R-:W-:Y:S01]  /*92f0*/  HADD2.F32 R59, -RZ, R82.reuse.H0_H0 ;  /* 0x20000052ff3b7230 */ /* 0x100fe20000004100 */
[----:B-1----:R-:W-:Y:S01]  /*9300*/  F2FP.SATFINITE.E4M3.F32.PACK_AB_MERGE_C R116, R7, R6, RZ ;  /* 0x000000060774723e */ /* 0x002fe200048070ff */
[C---:B------:R-:W-:Y:S01]  /*9310*/  FFMA R10, R49.reuse, R55, R10 ;  /* 0x00000037310a7223 */ /* 0x040fe2000000000a */
[C---:B------:R-:W-:Y:S01]  /*9320*/  FFMA R11, R49.reuse, R58, R11 ;  /* 0x0000003a310b7223 */ /* 0x040fe2000000000b */
[C---:B------:R-:W-:Y:S01]  /*9330*/  FFMA R12, R49.reuse, R57, R12 ;  /* 0x00000039310c7223 */ /* 0x040fe2000000000c */
[----:B------:R-:W-:Y:S01]  /*9340*/  F2FP.F16.E4M3.UNPACK_B R86, R86.H1 ;  /* 0x00000056ff56723e */ /* 0x000fe200030006ff */
[----:B------:R-:W-:Y:S01]  /*9350*/  FFMA R13, R49, R60, R13 ;  /* 0x0000003c310d7223 */ /* 0x000fe2000000000d */
[----:B------:R-:W-:Y:S01]  /*9360*/  F2FP.SATFINITE.E4M3.F32.PACK_AB_MERGE_C R116, R5, R4, R116 ;  /* 0x000000040574723e */ /* 0x000fe20004807074 */
[----:B------:R-:W-:Y:S01]  /*9370*/  HADD2.F32 R62, -RZ, R82.H1_H1 ;  /* 0x30000052ff3e7230 */ /* 0x000fe20000004100 */
[----:B------:R-:W-:Y:S01]  /*9380*/  F2FP.SATFINITE.E4M3.F32.PACK_AB_MERGE_C R117, R11, R10, RZ ;  /* 0x0000000a0b75723e */ /* 0x000fe200048070ff */
[C---:B------:R-:W-:Y:S01]  /*9390*/  FMUL R14, R46.reuse, R14 ;  /* 0x0000000e2e0e7220 */ /* 0x040fe20000400000 */
[C---:B------:R-:W-:Y:S01]  /*93a0*/  FMUL R15, R46.reuse, R15 ;  /* 0x0000000f2e0f7220 */ /* 0x040fe20000400000 */
[--C-:B------:R-:W-:Y:S01]  /*93b0*/  HADD2.F32 R63, -RZ, R83.reuse.H0_H0 ;  /* 0x20000053ff3f7230 */ /* 0x100fe20000004100 */
[----:B------:R-:W-:Y:S01]  /*93c0*/  F2FP.SATFINITE.E4M3.F32.PACK_AB_MERGE_C R117, R9, R8, R117 ;  /* 0x000000080975723e */ /* 0x000fe20004807075 */
[C---:B------:R-:W-:Y:S01]  /*93d0*/  FFMA R14, R49.reuse, R59, R14 ;  /* 0x0000003b310e7223 */ /* 0x040fe2000000000e */
[C---:B------:R-:W-:Y:S01]  /*93e0*/  FFMA R15, R49.reuse, R62, R15 ;  /* 0x0000003e310f7223 */ /* 0x040fe2000000000f */
[C---:B------:R-:W-:Y:S01]  /*93f0*/  FFMA R16, R49.reuse, R61, R16 ;  /* 0x0000003d31107223 */ /* 0x040fe20000000010 */
[C---:B------:R-:W-:Y:S01]  /*9400*/  FFMA R17, R49.reuse, R64, R17 ;  /* 0x0000004031117223 */ /* 0x040fe20000000011 */
[----:B------:R-:W-:Y:S02]  /*9410*/  HADD2.F32 R66, -RZ, R83.H1_H1 ;  /* 0x30000053ff427230 */ /* 0x000fe40000004100 */
[C---:B------:R-:W-:Y:S01]  /*9420*/  FMUL R18, R46.reuse, R18 ;  /* 0x000000122e127220 */ /* 0x040fe20000400000 */
[C---:B------:R-:W-:Y:S01]  /*9430*/  FMUL R19, R46.reuse, R19 ;  /* 0x000000132e137220 */ /* 0x040fe20000400000 */
[--C-:B------:R-:W-:Y:S02]  /*9440*/  HADD2.F32 R67, -RZ, R84.reuse.H0_H0 ;  /* 0x20000054ff437230 */ /* 0x100fe40000004100 */
[C---:B------:R-:W-:Y:S01]  /*9450*/  FMUL R22, R46.reuse, R22 ;  /* 0x000000162e167220 */ /* 0x040fe20000400000 */
[C---:B------:R-:W-:Y:S01]  /*9460*/  FFMA R18, R49.reuse, R63, R18 ;  /* 0x0000003f31127223 */ /* 0x040fe20000000012 */
[----:B------:R-:W-:Y:S02]  /*9470*/  HADD2.F32 R70, -RZ, R84.H1_H1 ;  /* 0x30000054ff467230 */ /* 0x000fe40000004100 */
        /* <DEDUP_REMOVED lines=11> */
[----:B------:R-:W-:Y:S01]  /*9530*/  F2FP.F16.E4M3.UNPACK_B R87, R87.H1 ;  /* 0x00000057ff57723e */ /* 0x000fe200030006ff */
        /* <DEDUP_REMOVED lines=16> */
[----:B------:R-:W-:Y:S01]  /*9640*/  FFMA R28, R49, R77, R28 ;  /* 0x0000004d311c7223 */ /* 0x000fe2000000001c */
[----:B------:R-:W-:Y:S01]  /*9650*/  F2FP.SATFINITE.E4M3.F32.PACK_AB_MERGE_C R119, R19, R18, RZ ;  /* 0x000000121377723e */ /* 0x000fe200048070ff */
        /* <DEDUP_REMOVED lines=14> */
[----:B--2---:R-:W-:Y:S03]  /*9740*/  IADD3 R111, PT, PT, R44, 0x1, RZ ;  /* 0x000000012c6f7810 */ /* 0x004fe60007ffe0ff */
        /* <DEDUP_REMOVED lines=9> */
[----:B------:R-:W-:Y:S02]  /*97e0*/  UIADD3 UR12, UP0, UPT, UR52, 0x680, URZ ;  /* 0x00000680340c7890 */ /* 0x000fe4000ff1e0ff */
[----:B------:R-:W-:Y:S02]  /*97f0*/  UIADD3 UR9, UPT, UPT, UR41, 0x20, URZ ;  /* 0x0000002029097890 */ /* 0x000fe4000fffe0ff */
[----:B------:R-:W-:Y:S02]  /*9800*/  UIADD3 UR8, UPT, UPT, UR49, 0x3500, URZ ;  /* 0x0000350031087890 */ /* 0x000fe4000fffe0ff */
[----:B------:R-:W-:Y:S01]  /*9810*/  UIADD3.X UR13, UPT, UPT, URZ, UR53, URZ, UP0, !UPT ;  /* 0x00000035ff0d7290 */ /* 0x000fe200087fe4ff */
[----:B------:R-:W-:Y:S01]  /*9820*/  UMOV UR10, UR42 ;  /* 0x0000002a000a7c82 */ /* 0x000fe20008000000 */
[----:B------:R-:W-:Y:S01]  /*9830*/  UMOV UR11, UR36 ;  /* 0x00000024000b7c82 */ /* 0x000fe20008000000 */
[----:B------:R-:W-:Y:S02]  /*9840*/  UIADD3 UR5, UPT, UPT, UR41, 0x60, URZ ;  /* 0x0000006029057890 */ /* 0x000fe4000fffe0ff */
[----:B------:R-:W-:Y:S01]  /*9850*/  UIADD3 UR4, UPT, UPT, UR49, 0x3d00, URZ ;  /* 0x00003d0031047890 */ /* 0x000fe2000fffe0ff */
[----:B------:R-:W-:Y:S03]  /*9860*/  UMOV UR6, UR42 ;  /* 0x0000002a00067c82 */ /* 0x000fe60008000000 */
[----:B------:R2:W-:Y:S01]  /*9870*/  UTMASTG.3D [UR8], [UR12] ;  /* 0x000000080c0073b5 */ /* 0x0005e20008010000 */
[----:B------:R-:W-:Y:S04]  /*9880*/  UMOV UR7, UR36 ;  /* 0x0000002400077c82 */ /* 0x000fe80008000000 */
[----:B------:R2:W-:Y:S01]  /*9890*/  UTMASTG.3D [UR4], [UR12] ;  /* 0x000000040c0073b5 */ /* 0x0005e20008010000 */
[----:B------:R0:W-:Y:S01]  /*98a0*/  UTMACMDFLUSH ;  /* 0x00000000000079b7 */ /* 0x0001e20000000000 */
[----:B--2---:R-:W-:Y:S04]  /*98b0*/  DEPBAR.LE SB0, 0x1 ;  /* 0x000080400000791a */ /* 0x004fe80000000000 */
.L_x_170:
[----:B------:R-:W-:Y:S05]  /*98c0*/  BSYNC.RECONVERGENT B0 ;  /* 0x0000000000007941 */ /* 0x000fea0003800200 */
.L_x_169:
[----:B------:R-:W-:Y:S01]  /*98d0*/  BAR.SYNC.DEFER_BLOCKING 0x1, 0x80 ;  /* 0x0042000000007b1d */ /* 0x000fe20000010000 */
[----:B------:R-:W-:Y:S01]  /*98e0*/  ISETP.NE.AND P2, PT, R110, RZ, PT ;  /* 0x000000ff6e00720c */ /* 0x000fe20003f45270 */
[----:B------:R-:W-:Y:S01]  /*98f0*/  IMAD.IADD R20, R43, 0x1, R94 ;  /* 0x000000012b147824 */ /* 0x000fe200078e025e */
[----:B------:R-:W-:Y:S01]  /*9900*/  ISETP.NE.AND P0, PT, R112, 0x2, PT ;  /* 0x000000027000780c */ /* 0x000fe20003f05270 */
[----:B------:R-:W-:Y:S01]  /*9910*/  IMAD.IADD R21, R45, 0x1, R96 ;  /* 0x000000012d157824 */ /* 0x000fe200078e0260 */
[----:B------:R-:W-:Y:S02]  /*9920*/  ISETP.NE.AND P1, PT, R111, 0x4, PT ;  /* 0x000000046f00780c */ /* 0x000fe40003f25270 */
[----:B------:R-:W-:Y:S02]  /*9930*/  SEL R3, RZ, 0x1, P0 ;  /* 0x00000001ff037807 */ /* 0x000fe40000000000 */
[----:B------:R-:W-:Y:S02]  /*9940*/  SEL R0, RZ, 0x1, P1 ;  /* 0x00000001ff007807 */ /* 0x000fe40000800000 */
[----:B------:R-:W-:Y:S02]  /*9950*/  LOP3.LUT R106, R106, R3, RZ, 0x3c, !PT ;  /* 0x000000036a6a7212 */ /* 0x000fe400078e3cff */
[----:B------:R-:W-:Y:S02]  /*9960*/  LOP3.LUT R107, R107, R0, RZ, 0x3c, !PT ;  /* 0x000000006b6b7212 */ /* 0x000fe400078e3cff */
[----:B------:R-:W-:Y:S02]  /*9970*/  @P2 R2UR UR36, R103 ;  /* 0x00000000672422ca */ /* 0x000fe400000e0000 */
[----:B------:R-:W-:Y:S02]  /*9980*/  SEL R112, R112, RZ, P0 ;  /* 0x000000ff70707207 */ /* 0x000fe40000000000 */
[----:B------:R-:W-:Y:S01]  /*9990*/  SEL R44, R111, RZ, P1 ;  /* 0x000000ff6f2c7207 */ /* 0x000fe20000800000 */
[----:B------:R-:W-:Y:S10]  /*99a0*/  @P2 BRA `(.L_x_171) ;  /* 0xffffffd400dc2947 */ /* 0x000ff4000383ffff */
[----:B------:R-:W-:Y:S05]  /*99b0*/  EXIT ;  /* 0x000000000000794d */ /* 0x000fea0003800000 */
.L_x_25:
[----:B--2---:R2:W4:Y:S02]  /*99c0*/  SYNCS.PHASECHK.TRANS64.TRYWAIT P0, [R3+URZ+0x3e0], R2 ;  /* 0x0003e002030075a7 */ /* 0x00452400080011ff */
[----:B----4-:R-:W-:Y:S05]  /*99d0*/  @!P0 NANOSLEEP.SYNCS 0x989680 ;  /* 0x009896800000895d */ /* 0x010fea0003900000 */
[----:B------:R-:W4:Y:S02]  /*99e0*/  @!P0 SYNCS.PHASECHK.TRANS64 P0, [R3+URZ+0x3e0], R2 ;  /* 0x0003e002030085a7 */ /* 0x000f2400080010ff */
[----:B----4-:R-:W-:Y:S05]  /*99f0*/  @!P0 BRA `(.L_x_25) ;  /* 0xfffffffc00f08947 */ /* 0x010fea000383ffff */
[----:B------:R-:W-:Y:S05]  /*9a00*/  BRA `(.L_x_172) ;  /* 0xffffff8000fc7947 */ /* 0x000fea000383ffff */
.L_x_28:
[----:B-1----:R-:W-:-:S07]  /*9a10*/  MOV R2, UR33 ;  /* 0x0000002100027c02 */ /* 0x002fce0008000f00 */
.L_x_173:
[----:B-1----:R1:W2:Y:S02]  /*9a20*/  SYNCS.PHASECHK.TRANS64.TRYWAIT P0, [R2+URZ+0x1a0], R5 ;  /* 0x0001a005020075a7 */ /* 0x0022a400080011ff */
[----:B--2---:R-:W-:Y:S05]  /*9a30*/  @!P0 NANOSLEEP.SYNCS 0x989680 ;  /* 0x009896800000895d */ /* 0x004fea0003900000 */
[----:B------:R-:W2:Y:S02]  /*9a40*/  @!P0 SYNCS.PHASECHK.TRANS64 P0, [R2+URZ+0x1a0], R5 ;  /* 0x0001a005020085a7 */ /* 0x000ea400080010ff */
[----:B--2---:R-:W-:Y:S05]  /*9a50*/  @!P0 BRA `(.L_x_173) ;  /* 0xfffffffc00f08947 */ /* 0x004fea000383ffff */
[----:B------:R-:W-:Y:S05]  /*9a60*/  BRA `(.L_x_27) ;  /* 0xffffff8400607947 */ /* 0x000fea000383ffff */
.L_x_35:
[----:B-1----:R-:W-:-:S07]  /*9a70*/  MOV R2, UR17 ;  /* 0x0000001100027c02 */ /* 0x002fce0008000f00 */
.L_x_174:
[----:B-1----:R1:W2:Y:S02]  /*9a80*/  SYNCS.PHASECHK.TRANS64.TRYWAIT P0, [R2+URZ+0x1a0], R5 ;  /* 0x0001a005020075a7 */ /* 0x0022a400080011ff */
[----:B--2---:R-:W-:Y:S05]  /*9a90*/  @!P0 NANOSLEEP.SYNCS 0x989680 ;  /* 0x009896800000895d */ /* 0x004fea0003900000 */
[----:B------:R-:W2:Y:S02]  /*9aa0*/  @!P0 SYNCS.PHASECHK.TRANS64 P0, [R2+URZ+0x1a0], R5 ;  /* 0x0001a005020085a7 */ /* 0x000ea400080010ff */
[----:B--2---:R-:W-:Y:S05]  /*9ab0*/  @!P0 BRA `(.L_x_174) ;  /* 0xfffffffc00f08947 */ /* 0x004fea000383ffff */
[----:B------:R-:W-:Y:S05]  /*9ac0*/  BRA `(.L_x_34) ;  /* 0xffffff8800187947 */ /* 0x000fea000383ffff */
.L_x_40:
[----:B-1----:R1:W2:Y:S02]  /*9ad0*/  SYNCS.PHASECHK.TRANS64.TRYWAIT P0, [R2+URZ+0x370], R3 ;  /* 0x00037003020075a7 */ /* 0x0022a400080011ff */
[----:B--2---:R-:W-:Y:S05]  /*9ae0*/  @!P0 NANOSLEEP.SYNCS 0x989680 ;  /* 0x009896800000895d */ /* 0x004fea0003900000 */
[----:B------:R-:W2:Y:S02]  /*9af0*/  @!P0 SYNCS.PHASECHK.TRANS64 P0, [R2+URZ+0x370], R3 ;  /* 0x00037003020085a7 */ /* 0x000ea400080010ff */
[----:B--2---:R-:W-:Y:S05]  /*9b00*/  @!P0 BRA `(.L_x_40) ;  /* 0xfffffffc00f08947 */ /* 0x004fea000383ffff */
[----:B------:R-:W-:Y:S05]  /*9b10*/  BRA `(.L_x_175) ;  /* 0xffffff8800b87947 */ /* 0x000fea000383ffff */
.L_x_44:
[----:B---3--:R-:W-:-:S07]  /*9b20*/  MOV R0, UR4 ;  /* 0x0000000400007c02 */ /* 0x008fce0008000f00 */
.L_x_176:
[----:B-1----:R1:W2:Y:S02]  /*9b30*/  SYNCS.PHASECHK.TRANS64.TRYWAIT P0, [R0+URZ], R3 ;  /* 0x00000003000075a7 */ /* 0x0022a400080011ff */
[----:B--2---:R-:W-:Y:S05]  /*9b40*/  @!P0 NANOSLEEP.SYNCS 0x989680 ;  /* 0x009896800000895d */ /* 0x004fea0003900000 */
[----:B------:R-:W2:Y:S02]  /*9b50*/  @!P0 SYNCS.PHASECHK.TRANS64 P0, [R0+URZ], R3 ;  /* 0x00000003000085a7 */ /* 0x000ea400080010ff */
[----:B--2---:R-:W-:Y:S05]  /*9b60*/  @!P0 BRA `(.L_x_176) ;  /* 0xfffffffc00f08947 */ /* 0x004fea000383ffff */
[----:B------:R-:W-:Y:S05]  /*9b70*/  BRA `(.L_x_177) ;  /* 0xffffff9000287947 */ /* 0x000fea000383ffff */
.L_x_45:
[----:B---3--:R-:W-:-:S07]  /*9b80*/  MOV R0, UR4 ;  /* 0x0000000400007c02 */ /* 0x008fce0008000f00 */
.L_x_178:
[----:B-1----:R1:W2:Y:S02]  /*9b90*/  SYNCS.PHASECHK.TRANS64.TRYWAIT P0, [R0+URZ], R3 ;  /* 0x00000003000075a7 */ /* 0x0022a400080011ff */
[----:B--2---:R-:W-:Y:S05]  /*9ba0*/  @!P0 NANOSLEEP.SYNCS 0x989680 ;  /* 0x009896800000895d */ /* 0x004fea0003900000 */
[----:B------:R-:W2:Y:S02]  /*9bb0*/  @!P0 SYNCS.PHASECHK.TRANS64 P0, [R0+URZ], R3 ;  /* 0x00000003000085a7 */ /* 0x000ea400080010ff */
[----:B--2---:R-:W-:Y:S05]  /*9bc0*/  @!P0 BRA `(.L_x_178) ;  /* 0xfffffffc00f08947 */ /* 0x004fea000383ffff */
[----:B------:R-:W-:Y:S05]  /*9bd0*/  BRA `(.L_x_179) ;  /* 0xffffff9000347947 */ /* 0x000fea000383ffff */
.L_x_46:
[----:B---3--:R-:W-:-:S07]  /*9be0*/  MOV R0, UR4 ;  /* 0x0000000400007c02 */ /* 0x008fce0008000f00 */
.L_x_180:
[----:B-1----:R1:W2:Y:S02]  /*9bf0*/  SYNCS.PHASECHK.TRANS64.TRYWAIT P0, [R0+URZ], R3 ;  /* 0x00000003000075a7 */ /* 0x0022a400080011ff */
[----:B--2---:R-:W-:Y:S05]  /*9c00*/  @!P0 NANOSLEEP.SYNCS 0x989680 ;  /* 0x009896800000895d */ /* 0x004fea0003900000 */
[----:B------:R-:W2:Y:S02]  /*9c10*/  @!P0 SYNCS.PHASECHK.TRANS64 P0, [R0+URZ], R3 ;  /* 0x00000003000085a7 */ /* 0x000ea400080010ff */
[----:B--2---:R-:W-:Y:S05]  /*9c20*/  @!P0 BRA `(.L_x_180) ;  /* 0xfffffffc00f08947 */ /* 0x004fea000383ffff */
[----:B------:R-:W-:Y:S05]  /*9c30*/  BRA `(.L_x_181) ;  /* 0xffffff9000407947 */ /* 0x000fea000383ffff */
.L_x_47:
[----:B---3--:R-:W-:-:S07]  /*9c40*/  MOV R0, UR4 ;  /* 0x0000000400007c02 */ /* 0x008fce0008000f00 */
.L_x_182:
[----:B-1----:R1:W2:Y:S02]  /*9c50*/  SYNCS.PHASECHK.TRANS64.TRYWAIT P0, [R0+URZ], R3 ;  /* 0x00000003000075a7 */ /* 0x0022a400080011ff */
[----:B--2---:R-:W-:Y:S05]  /*9c60*/  @!P0 NANOSLEEP.SYNCS 0x989680 ;  /* 0x009896800000895d */ /* 0x004fea0003900000 */
[----:B------:R-:W2:Y:S02]  /*9c70*/  @!P0 SYNCS.PHASECHK.TRANS64 P0, [R0+URZ], R3 ;  /* 0x00000003000085a7 */ /* 0x000ea400080010ff */
[----:B--2---:R-:W-:Y:S05]  /*9c80*/  @!P0 BRA `(.L_x_182) ;  /* 0xfffffffc00f08947 */ /* 0x004fea000383ffff */
[----:B------:R-:W-:Y:S05]  /*9c90*/  BRA `(.L_x_183) ;  /* 0xffffff90004c7947 */ /* 0x000fea000383ffff */
.L_x_48:
[----:B---3--:R-:W-:-:S07]  /*9ca0*/  MOV R0, UR4 ;  /* 0x0000000400007c02 */ /* 0x008fce0008000f00 */
.L_x_184:
[----:B-1----:R1:W2:Y:S02]  /*9cb0*/  SYNCS.PHASECHK.TRANS64.TRYWAIT P0, [R0+URZ], R3 ;  /* 0x00000003000075a7 */ /* 0x0022a400080011ff */
[----:B--2---:R-:W-:Y:S05]  /*9cc0*/  @!P0 NANOSLEEP.SYNCS 0x989680 ;  /* 0x009896800000895d */ /* 0x004fea0003900000 */
[----:B------:R-:W2:Y:S02]  /*9cd0*/  @!P0 SYNCS.PHASECHK.TRANS64 P0, [R0+URZ], R3 ;  /* 0x00000003000085a7 */ /* 0x000ea400080010ff */
[----:B--2---:R-:W-:Y:S05]  /*9ce0*/  @!P0 BRA `(.L_x_184) ;  /* 0xfffffffc00f08947 */ /* 0x004fea000383ffff */
[----:B------:R-:W-:Y:S05]  /*9cf0*/  BRA `(.L_x_185) ;  /* 0xffffff9000587947 */ /* 0x000fea000383ffff */
.L_x_49:
[----:B---3--:R-:W-:-:S07]  /*9d00*/  MOV R0, UR4 ;  /* 0x0000000400007c02 */ /* 0x008fce0008000f00 */
.L_x_186:
[----:B-1----:R1:W2:Y:S02]  /*9d10*/  SYNCS.PHASECHK.TRANS64.TRYWAIT P0, [R0+URZ], R3 ;  /* 0x00000003000075a7 */ /* 0x0022a400080011ff */
[----:B--2---:R-:W-:Y:S05]  /*9d20*/  @!P0 NANOSLEEP.SYNCS 0x989680 ;  /* 0x009896800000895d */ /* 0x004fea0003900000 */
[----:B------:R-:W2:Y:S02]  /*9d30*/  @!P0 SYNCS.PHASECHK.TRANS64 P0, [R0+URZ], R3 ;  /* 0x00000003000085a7 */ /* 0x000ea400080010ff */
[----:B--2---:R-:W-:Y:S05]  /*9d40*/  @!P0 BRA `(.L_x_186) ;  /* 0xfffffffc00f08947 */ /* 0x004fea000383ffff */
[----:B------:R-:W-:Y:S05]  /*9d50*/  BRA `(.L_x_187) ;  /* 0xffffff9000647947 */ /* 0x000fea000383ffff */
.L_x_50:
[----:B---3--:R-:W-:-:S07]  /*9d60*/  MOV R0, UR4 ;  /* 0x0000000400007c02 */ /* 0x008fce0008000f00 */
.L_x_188:
[----:B-1----:R1:W2:Y:S02]  /*9d70*/  SYNCS.PHASECHK.TRANS64.TRYWAIT P0, [R0+URZ], R3 ;  /* 0x00000003000075a7 */ /* 0x0022a400080011ff */
[----:B--2---:R-:W-:Y:S05]  /*9d80*/  @!P0 NANOSLEEP.SYNCS 0x989680 ;  /* 0x009896800000895d */ /* 0x004fea0003900000 */
[----:B------:R-:W2:Y:S02]  /*9d90*/  @!P0 SYNCS.PHASECHK.TRANS64 P0, [R0+URZ], R3 ;  /* 0x00000003000085a7 */ /* 0x000ea400080010ff */
[----:B--2---:R-:W-:Y:S05]  /*9da0*/  @!P0 BRA `(.L_x_188) ;  /* 0xfffffffc00f08947 */ /* 0x004fea000383ffff */
[----:B------:R-:W-:Y:S05]  /*9db0*/  BRA `(.L_x_189) ;  /* 0xffffff9000707947 */ /* 0x000fea000383ffff */
.L_x_51:
[----:B---3--:R-:W-:-:S07]  /*9dc0*/  MOV R0, UR4 ;  /* 0x0000000400007c02 */ /* 0x008fce0008000f00 */
.L_x_190:
[----:B-1----:R1:W2:Y:S02]  /*9dd0*/  SYNCS.PHASECHK.TRANS64.TRYWAIT P0, [R0+URZ], R3 ;  /* 0x00000003000075a7 */ /* 0x0022a400080011ff */
[----:B--2---:R-:W-:Y:S05]  /*9de0*/  @!P0 NANOSLEEP.SYNCS 0x989680 ;  /* 0x009896800000895d */ /* 0x004fea0003900000 */
[----:B------:R-:W2:Y:S02]  /*9df0*/  @!P0 SYNCS.PHASECHK.TRANS64 P0, [R0+URZ], R3 ;  /* 0x00000003000085a7 */ /* 0x000ea400080010ff */
[----:B--2---:R-:W-:Y:S05]  /*9e00*/  @!P0 BRA `(.L_x_190) ;  /* 0xfffffffc00f08947 */ /* 0x004fea000383ffff */
[----:B------:R-:W-:Y:S05]  /*9e10*/  BRA `(.L_x_191) ;  /* 0xffffff90007c7947 */ /* 0x000fea000383ffff */
.L_x_52:
[----:B---3--:R-:W-:-:S07]  /*9e20*/  MOV R0, UR4 ;  /* 0x0000000400007c02 */ /* 0x008fce0008000f00 */
.L_x_192:
[----:B-1----:R1:W2:Y:S02]  /*9e30*/  SYNCS.PHASECHK.TRANS64.TRYWAIT P0, [R0+URZ], R3 ;  /* 0x00000003000075a7 */ /* 0x0022a400080011ff */
[----:B--2---:R-:W-:Y:S05]  /*9e40*/  @!P0 NANOSLEEP.SYNCS 0x989680 ;  /* 0x009896800000895d */ /* 0x004fea0003900000 */
[----:B------:R-:W2:Y:S02]  /*9e50*/  @!P0 SYNCS.PHASECHK.TRANS64 P0, [R0+URZ], R3 ;  /* 0x00000003000085a7 */ /* 0x000ea400080010ff */
[----:B--2---:R-:W-:Y:S05]  /*9e60*/  @!P0 BRA `(.L_x_192) ;  /* 0xfffffffc00f08947 */ /* 0x004fea000383ffff */
[----:B------:R-:W-:Y:S05]  /*9e70*/  BRA `(.L_x_193) ;  /* 0xffffff9000887947 */ /* 0x000fea000383ffff */
.L_x_53:
[----:B---3--:R-:W-:-:S07]  /*9e80*/  MOV R0, UR4 ;  /* 0x0000000400007c02 */ /* 0x008fce0008000f00 */
.L_x_194:
[----:B-1----:R1:W2:Y:S02]  /*9e90*/  SYNCS.PHASECHK.TRANS64.TRYWAIT P0, [R0+URZ], R3 ;  /* 0x00000003000075a7 */ /* 0x0022a400080011ff */
[----:B--2---:R-:W-:Y:S05]  /*9ea0*/  @!P0 NANOSLEEP.SYNCS 0x989680 ;  /* 0x009896800000895d */ /* 0x004fea0003900000 */
[----:B------:R-:W2:Y:S02]  /*9eb0*/  @!P0 SYNCS.PHASECHK.TRANS64 P0, [R0+URZ], R3 ;  /* 0x00000003000085a7 */ /* 0x000ea400080010ff */
[----:B--2---:R-:W-:Y:S05]  /*9ec0*/  @!P0 BRA `(.L_x_194) ;  /* 0xfffffffc00f08947 */ /* 0x004fea000383ffff */
[----:B------:R-:W-:Y:S05]  /*9ed0*/  BRA `(.L_x_195) ;  /* 0xffffff9000947947 */ /* 0x000fea000383ffff */
.L_x_54:
[----:B---3--:R-:W-:-:S07]  /*9ee0*/  MOV R0, UR4 ;  /* 0x0000000400007c02 */ /* 0x008fce0008000f00 */
.L_x_196:
[----:B-1----:R1:W2:Y:S02]  /*9ef0*/  SYNCS.PHASECHK.TRANS64.TRYWAIT P0, [R0+URZ], R3 ;  /* 0x00000003000075a7 */ /* 0x0022a400080011ff */
[----:B--2---:R-:W-:Y:S05]  /*9f00*/  @!P0 NANOSLEEP.SYNCS 0x989680 ;  /* 0x009896800000895d */ /* 0x004fea0003900000 */
[----:B------:R-:W2:Y:S02]  /*9f10*/  @!P0 SYNCS.PHASECHK.TRANS64 P0, [R0+URZ], R3 ;  /* 0x00000003000085a7 */ /* 0x000ea400080010ff */
[----:B--2---:R-:W-:Y:S05]  /*9f20*/  @!P0 BRA `(.L_x_196) ;  /* 0xfffffffc00f08947 */ /* 0x004fea000383ffff */
[----:B------:R-:W-:Y:S05]  /*9f30*/  BRA `(.L_x_197) ;  /* 0xffffff9000a07947 */ /* 0x000fea000383ffff */
.L_x_55:
[----:B---3--:R-:W-:-:S07]  /*9f40*/  MOV R0, UR4 ;  /* 0x0000000400007c02 */ /* 0x008fce0008000f00 */
.L_x_198:
[----:B-1----:R1:W2:Y:S02]  /*9f50*/  SYNCS.PHASECHK.TRANS64.TRYWAIT P0, [R0+URZ], R3 ;  /* 0x00000003000075a7 */ /* 0x0022a400080011ff */
[----:B--2---:R-:W-:Y:S05]  /*9f60*/  @!P0 NANOSLEEP.SYNCS 0x989680 ;  /* 0x009896800000895d */ /* 0x004fea0003900000 */
[----:B------:R-:W2:Y:S02]  /*9f70*/  @!P0 SYNCS.PHASECHK.TRANS64 P0, [R0+URZ], R3 ;  /* 0x00000003000085a7 */ /* 0x000ea400080010ff */
[----:B--2---:R-:W-:Y:S05]  /*9f80*/  @!P0 BRA `(.L_x_198) ;  /* 0xfffffffc00f08947 */ /* 0x004fea000383ffff */
[----:B------:R-:W-:Y:S05]  /*9f90*/  BRA `(.L_x_199) ;  /* 0xffffff9000ac7947 */ /* 0x000fea000383ffff */
.L_x_56:
[----:B---3--:R-:W-:-:S07]  /*9fa0*/  MOV R0, UR4 ;  /* 0x0000000400007c02 */ /* 0x008fce0008000f00 */
.L_x_200:
[----:B-1----:R1:W2:Y:S02]  /*9fb0*/  SYNCS.PHASECHK.TRANS64.TRYWAIT P0, [R0+URZ], R3 ;  /* 0x00000003000075a7 */ /* 0x0022a400080011ff */
[----:B--2---:R-:W-:Y:S05]  /*9fc0*/  @!P0 NANOSLEEP.SYNCS 0x989680 ;  /* 0x009896800000895d */ /* 0x004fea0003900000 */
[----:B------:R-:W2:Y:S02]  /*9fd0*/  @!P0 SYNCS.PHASECHK.TRANS64 P0, [R0+URZ], R3 ;  /* 0x00000003000085a7 */ /* 0x000ea400080010ff */
[----:B--2---:R-:W-:Y:S05]  /*9fe0*/  @!P0 BRA `(.L_x_200) ;  /* 0xfffffffc00f08947 */ /* 0x004fea000383ffff */
[----:B------:R-:W-:Y:S05]  /*9ff0*/  BRA `(.L_x_201) ;  /* 0xffffff9000b87947 */ /* 0x000fea000383ffff */
.L_x_57:
[----:B---3--:R-:W-:-:S07]  /*a000*/  MOV R0, UR4 ;  /* 0x0000000400007c02 */ /* 0x008fce0008000f00 */
.L_x_202:
[----:B-1----:R1:W2:Y:S02]  /*a010*/  SYNCS.PHASECHK.TRANS64.TRYWAIT P0, [R0+URZ], R3 ;  /* 0x00000003000075a7 */ /* 0x0022a400080011ff */
[----:B--2---:R-:W-:Y:S05]  /*a020*/  @!P0 NANOSLEEP.SYNCS 0x989680 ;  /* 0x009896800000895d */ /* 0x004fea0003900000 */
[----:B------:R-:W2:Y:S02]  /*a030*/  @!P0 SYNCS.PHASECHK.TRANS64 P0, [R0+URZ], R3 ;  /* 0x00000003000085a7 */ /* 0x000ea400080010ff */
[----:B--2---:R-:W-:Y:S05]  /*a040*/  @!P0 BRA `(.L_x_202) ;  /* 0xfffffffc00f08947 */ /* 0x004fea000383ffff */
[----:B------:R-:W-:Y:S05]  /*a050*/  BRA `(.L_x_203) ;  /* 0xffffff9000c47947 */ /* 0x000fea000383ffff */
.L_x_58:
[----:B---3--:R-:W-:-:S07]  /*a060*/  MOV R0, UR4 ;  /* 0x0000000400007c02 */ /* 0x008fce0008000f00 */
.L_x_204:
[----:B-1----:R1:W2:Y:S02]  /*a070*/  SYNCS.PHASECHK.TRANS64.TRYWAIT P0, [R0+URZ], R3 ;  /* 0x00000003000075a7 */ /* 0x0022a400080011ff */
[----:B--2---:R-:W-:Y:S05]  /*a080*/  @!P0 NANOSLEEP.SYNCS 0x989680 ;  /* 0x009896800000895d */ /* 0x004fea0003900000 */
[----:B------:R-:W2:Y:S02]  /*a090*/  @!P0 SYNCS.PHASECHK.TRANS64 P0, [R0+URZ], R3 ;  /* 0x00000003000085a7 */ /* 0x000ea400080010ff */
[----:B--2---:R-:W-:Y:S05]  /*a0a0*/  @!P0 BRA `(.L_x_204) ;  /* 0xfffffffc00f08947 */ /* 0x004fea000383ffff */
[----:B------:R-:W-:Y:S05]  /*a0b0*/  BRA `(.L_x_205) ;  /* 0xffffff9000d07947 */ /* 0x000fea000383ffff */
.L_x_59:
[----:B---3--:R-:W-:-:S07]  /*a0c0*/  MOV R0, UR4 ;  /* 0x0000000400007c02 */ /* 0x008fce0008000f00 */
.L_x_206:
[----:B-1----:R1:W2:Y:S02]  /*a0d0*/  SYNCS.PHASECHK.TRANS64.TRYWAIT P0, [R0+URZ], R3 ;  /* 0x00000003000075a7 */ /* 0x0022a400080011ff */
[----:B--2---:R-:W-:Y:S05]  /*a0e0*/  @!P0 NANOSLEEP.SYNCS 0x989680 ;  /* 0x009896800000895d */ /* 0x004fea0003900000 */
[----:B------:R-:W2:Y:S02]  /*a0f0*/  @!P0 SYNCS.PHASECHK.TRANS64 P0, [R0+URZ], R3 ;  /* 0x00000003000085a7 */ /* 0x000ea400080010ff */
[----:B--2---:R-:W-:Y:S05]  /*a100*/  @!P0 BRA `(.L_x_206) ;  /* 0xfffffffc00f08947 */ /* 0x004fea000383ffff */
[----:B------:R-:W-:Y:S05]  /*a110*/  BRA `(.L_x_207) ;  /* 0xffffff9000dc7947 */ /* 0x000fea000383ffff */
.L_x_60:
[----:B---3--:R-:W-:-:S07]  /*a120*/  MOV R0, UR4 ;  /* 0x0000000400007c02 */ /* 0x008fce0008000f00 */
.L_x_208:
[----:B-1----:R1:W2:Y:S02]  /*a130*/  SYNCS.PHASECHK.TRANS64.TRYWAIT P0, [R0+URZ], R3 ;  /* 0x00000003000075a7 */ /* 0x0022a400080011ff */
[----:B--2---:R-:W-:Y:S05]  /*a140*/  @!P0 NANOSLEEP.SYNCS 0x989680 ;  /* 0x009896800000895d */ /* 0x004fea0003900000 */
[----:B------:R-:W2:Y:S02]  /*a150*/  @!P0 SYNCS.PHASECHK.TRANS64 P0, [R0+URZ], R3 ;  /* 0x00000003000085a7 */ /* 0x000ea400080010ff */
[----:B--2---:R-:W-:Y:S05]  /*a160*/  @!P0 BRA `(.L_x_208) ;  /* 0xfffffffc00f08947 */ /* 0x004fea000383ffff */
[----:B------:R-:W-:Y:S05]  /*a170*/  BRA `(.L_x_209) ;  /* 0xffffff9000e87947 */ /* 0x000fea000383ffff */
.L_x_61:
[----:B---3--:R-:W-:-:S07]  /*a180*/  MOV R0, UR4 ;  /* 0x0000000400007c02 */ /* 0x008fce0008000f00 */
.L_x_210:
[----:B-1----:R1:W2:Y:S02]  /*a190*/  SYNCS.PHASECHK.TRANS64.TRYWAIT P0, [R0+URZ], R3 ;  /* 0x00000003000075a7 */ /* 0x0022a400080011ff */
[----:B--2---:R-:W-:Y:S05]  /*a1a0*/  @!P0 NANOSLEEP.SYNCS 0x989680 ;  /* 0x009896800000895d */ /* 0x004fea0003900000 */
[----:B------:R-:W2:Y:S02]  /*a1b0*/  @!P0 SYNCS.PHASECHK.TRANS64 P0, [R0+URZ], R3 ;  /* 0x00000003000085a7 */ /* 0x000ea400080010ff */
[----:B--2---:R-:W-:Y:S05]  /*a1c0*/  @!P0 BRA `(.L_x_210) ;  /* 0xfffffffc00f08947 */ /* 0x004fea000383ffff */
[----:B------:R-:W-:Y:S05]  /*a1d0*/  BRA `(.L_x_211) ;  /* 0xffffff9000f47947 */ /* 0x000fea000383ffff */
.L_x_62:
[----:B---3--:R-:W-:-:S07]  /*a1e0*/  MOV R0, UR4 ;  /* 0x0000000400007c02 */ /* 0x008fce0008000f00 */
.L_x_212:
[----:B-1----:R1:W2:Y:S02]  /*a1f0*/  SYNCS.PHASECHK.TRANS64.TRYWAIT P0, [R0+URZ], R3 ;  /* 0x00000003000075a7 */ /* 0x0022a400080011ff */
[----:B--2---:R-:W-:Y:S05]  /*a200*/  @!P0 NANOSLEEP.SYNCS 0x989680 ;  /* 0x009896800000895d */ /* 0x004fea0003900000 */
[----:B------:R-:W2:Y:S02]  /*a210*/  @!P0 SYNCS.PHASECHK.TRANS64 P0, [R0+URZ], R3 ;  /* 0x00000003000085a7 */ /* 0x000ea400080010ff */
[----:B--2---:R-:W-:Y:S05]  /*a220*/  @!P0 BRA `(.L_x_212) ;  /* 0xfffffffc00f08947 */ /* 0x004fea000383ffff */
[----:B------:R-:W-:Y:S05]  /*a230*/  BRA `(.L_x_213) ;  /* 0xffffff9400007947 */ /* 0x000fea000383ffff */
.L_x_63:
[----:B---3--:R-:W-:-:S07]  /*a240*/  MOV R0, UR4 ;  /* 0x0000000400007c02 */ /* 0x008fce0008000f00 */
.L_x_214:
[----:B-1----:R1:W2:Y:S02]  /*a250*/  SYNCS.PHASECHK.TRANS64.TRYWAIT P0, [R0+URZ], R3 ;  /* 0x00000003000075a7 */ /* 0x0022a400080011ff */
[----:B--2---:R-:W-:Y:S05]  /*a260*/  @!P0 NANOSLEEP.SYNCS 0x989680 ;  /* 0x009896800000895d */ /* 0x004fea0003900000 */
[----:B------:R-:W2:Y:S02]  /*a270*/  @!P0 SYNCS.PHASECHK.TRANS64 P0, [R0+URZ], R3 ;  /* 0x00000003000085a7 */ /* 0x000ea400080010ff */
[----:B--2---:R-:W-:Y:S05]  /*a280*/  @!P0 BRA `(.L_x_214) ;  /* 0xfffffffc00f08947 */ /* 0x004fea000383ffff */
[----:B------:R-:W-:Y:S05]  /*a290*/  BRA `(.L_x_215) ;  /* 0xffffff94000c7947 */ /* 0x000fea000383ffff */
.L_x_64:
[----:B---3--:R-:W-:-:S07]  /*a2a0*/  MOV R0, UR4 ;  /* 0x0000000400007c02 */ /* 0x008fce0008000f00 */
.L_x_216:
[----:B-1----:R1:W2:Y:S02]  /*a2b0*/  SYNCS.PHASECHK.TRANS64.TRYWAIT P0, [R0+URZ], R3 ;  /* 0x00000003000075a7 */ /* 0x0022a400080011ff */
[----:B--2---:R-:W-:Y:S05]  /*a2c0*/  @!P0 NANOSLEEP.SYNCS 0x989680 ;  /* 0x009896800000895d */ /* 0x004fea0003900000 */
[----:B------:R-:W2:Y:S02]  /*a2d0*/  @!P0 SYNCS.PHASECHK.TRANS64 P0, [R0+URZ], R3 ;  /* 0x00000003000085a7 */ /* 0x000ea400080010ff */
[----:B--2---:R-:W-:Y:S05]  /*a2e0*/  @!P0 BRA `(.L_x_216) ;  /* 0xfffffffc00f08947 */ /* 0x004fea000383ffff */
[----:B------:R-:W-:Y:S05]  /*a2f0*/  BRA `(.L_x_217) ;  /* 0xffffff9400187947 */ /* 0x000fea000383ffff */
.L_x_65:
[----:B---3--:R-:W-:-:S07]  /*a300*/  MOV R0, UR4 ;  /* 0x0000000400007c02 */ /* 0x008fce0008000f00 */
.L_x_218:
[----:B-1----:R1:W2:Y:S02]  /*a310*/  SYNCS.PHASECHK.TRANS64.TRYWAIT P0, [R0+URZ], R3 ;  /* 0x00000003000075a7 */ /* 0x0022a400080011ff */
[----:B--2---:R-:W-:Y:S05]  /*a320*/  @!P0 NANOSLEEP.SYNCS 0x989680 ;  /* 0x009896800000895d */ /* 0x004fea0003900000 */
[----:B------:R-:W2:Y:S02]  /*a330*/  @!P0 SYNCS.PHASECHK.TRANS64 P0, [R0+URZ], R3 ;  /* 0x00000003000085a7 */ /* 0x000ea400080010ff */
[----:B--2---:R-:W-:Y:S05]  /*a340*/  @!P0 BRA `(.L_x_218) ;  /* 0xfffffffc00f08947 */ /* 0x004fea000383ffff */
[----:B------:R-:W-:Y:S05]  /*a350*/  BRA `(.L_x_219) ;  /* 0xffffff9400247947 */ /* 0x000fea000383ffff */
.L_x_66:
[----:B---3--:R-:W-:-:S07]  /*a360*/  MOV R0, UR4 ;  /* 0x0000000400007c02 */ /* 0x008fce0008000f00 */
.L_x_220:
[----:B-1----:R1:W2:Y:S02]  /*a370*/  SYNCS.PHASECHK.TRANS64.TRYWAIT P0, [R0+URZ], R3 ;  /* 0x00000003000075a7 */ /* 0x0022a400080011ff */
[----:B--2---:R-:W-:Y:S05]  /*a380*/  @!P0 NANOSLEEP.SYNCS 0x989680 ;  /* 0x009896800000895d */ /* 0x004fea0003900000 */
[----:B------:R-:W2:Y:S02]  /*a390*/  @!P0 SYNCS.PHASECHK.TRANS64 P0, [R0+URZ], R3 ;  /* 0x00000003000085a7 */ /* 0x000ea400080010ff */
[----:B--2---:R-:W-:Y:S05]  /*a3a0*/  @!P0 BRA `(.L_x_220) ;  /* 0xfffffffc00f08947 */ /* 0x004fea000383ffff */
[----:B------:R-:W-:Y:S05]  /*a3b0*/  BRA `(.L_x_221) ;  /* 0xffffff9400307947 */ /* 0x000fea000383ffff */
.L_x_67:
[----:B---3--:R-:W-:-:S07]  /*a3c0*/  MOV R0, UR4 ;  /* 0x0000000400007c02 */ /* 0x008fce0008000f00 */
.L_x_222:
[----:B-1----:R1:W2:Y:S02]  /*a3d0*/  SYNCS.PHASECHK.TRANS64.TRYWAIT P0, [R0+URZ], R3 ;  /* 0x00000003000075a7 */ /* 0x0022a400080011ff */
[----:B--2---:R-:W-:Y:S05]  /*a3e0*/  @!P0 NANOSLEEP.SYNCS 0x989680 ;  /* 0x009896800000895d */ /* 0x004fea0003900000 */
[----:B------:R-:W2:Y:S02]  /*a3f0*/  @!P0 SYNCS.PHASECHK.TRANS64 P0, [R0+URZ], R3 ;  /* 0x00000003000085a7 */ /* 0x000ea400080010ff */
[----:B--2---:R-:W-:Y:S05]  /*a400*/  @!P0 BRA `(.L_x_222) ;  /* 0xfffffffc00f08947 */ /* 0x004fea000383ffff */
[----:B------:R-:W-:Y:S05]  /*a410*/  BRA `(.L_x_223) ;  /* 0xffffff94003c7947 */ /* 0x000fea000383ffff */
.L_x_68:
[----:B---3--:R-:W-:-:S07]  /*a420*/  MOV R0, UR4 ;  /* 0x0000000400007c02 */ /* 0x008fce0008000f00 */
.L_x_224:
[----:B-1----:R1:W2:Y:S02]  /*a430*/  SYNCS.PHASECHK.TRANS64.TRYWAIT P0, [R0+URZ], R3 ;  /* 0x00000003000075a7 */ /* 0x0022a400080011ff */
[----:B--2---:R-:W-:Y:S05]  /*a440*/  @!P0 NANOSLEEP.SYNCS 0x989680 ;  /* 0x009896800000895d */ /* 0x004fea0003900000 */
[----:B------:R-:W2:Y:S02]  /*a450*/  @!P0 SYNCS.PHASECHK.TRANS64 P0, [R0+URZ], R3 ;  /* 0x00000003000085a7 */ /* 0x000ea400080010ff */
[----:B--2---:R-:W-:Y:S05]  /*a460*/  @!P0 BRA `(.L_x_224) ;  /* 0xfffffffc00f08947 */ /* 0x004fea000383ffff */
[----:B------:R-:W-:Y:S05]  /*a470*/  BRA `(.L_x_225) ;  /* 0xffffff9400487947 */ /* 0x000fea000383ffff */
.L_x_69:
[----:B---3--:R-:W-:-:S07]  /*a480*/  MOV R0, UR4 ;  /* 0x0000000400007c02 */ /* 0x008fce0008000f00 */
.L_x_226:
[----:B-1----:R1:W2:Y:S02]  /*a490*/  SYNCS.PHASECHK.TRANS64.TRYWAIT P0, [R0+URZ], R3 ;  /* 0x00000003000075a7 */ /* 0x0022a400080011ff */
[----:B--2---:R-:W-:Y:S05]  /*a4a0*/  @!P0 NANOSLEEP.SYNCS 0x989680 ;  /* 0x009896800000895d */ /* 0x004fea0003900000 */
[----:B------:R-:W2:Y:S02]  /*a4b0*/  @!P0 SYNCS.PHASECHK.TRANS64 P0, [R0+URZ], R3 ;  /* 0x00000003000085a7 */ /* 0x000ea400080010ff */
[----:B--2---:R-:W-:Y:S05]  /*a4c0*/  @!P0 BRA `(.L_x_226) ;  /* 0xfffffffc00f08947 */ /* 0x004fea000383ffff */
[----:B------:R-:W-:Y:S05]  /*a4d0*/  BRA `(.L_x_227) ;  /* 0xffffff9400547947 */ /* 0x000fea000383ffff */
.L_x_70:
[----:B---3--:R-:W-:-:S07]  /*a4e0*/  MOV R0, UR4 ;  /* 0x0000000400007c02 */ /* 0x008fce0008000f00 */
.L_x_228:
[----:B-1----:R1:W2:Y:S02]  /*a4f0*/  SYNCS.PHASECHK.TRANS64.TRYWAIT P0, [R0+URZ], R3 ;  /* 0x00000003000075a7 */ /* 0x0022a400080011ff */
[----:B--2---:R-:W-:Y:S05]  /*a500*/  @!P0 NANOSLEEP.SYNCS 0x989680 ;  /* 0x009896800000895d */ /* 0x004fea0003900000 */
[----:B------:R-:W2:Y:S02]  /*a510*/  @!P0 SYNCS.PHASECHK.TRANS64 P0, [R0+URZ], R3 ;  /* 0x00000003000085a7 */ /* 0x000ea400080010ff */
[----:B--2---:R-:W-:Y:S05]  /*a520*/  @!P0 BRA `(.L_x_228) ;  /* 0xfffffffc00f08947 */ /* 0x004fea000383ffff */
[----:B------:R-:W-:Y:S05]  /*a530*/  BRA `(.L_x_229) ;  /* 0xffffff9400607947 */ /* 0x000fea000383ffff */
.L_x_71:
[----:B---3--:R-:W-:-:S07]  /*a540*/  MOV R0, UR4 ;  /* 0x0000000400007c02 */ /* 0x008fce0008000f00 */
.L_x_230:
[----:B-1----:R1:W2:Y:S02]  /*a550*/  SYNCS.PHASECHK.TRANS64.TRYWAIT P0, [R0+URZ], R3 ;  /* 0x00000003000075a7 */ /* 0x0022a400080011ff */
[----:B--2---:R-:W-:Y:S05]  /*a560*/  @!P0 NANOSLEEP.SYNCS 0x989680 ;  /* 0x009896800000895d */ /* 0x004fea0003900000 */
[----:B------:R-:W2:Y:S02]  /*a570*/  @!P0 SYNCS.PHASECHK.TRANS64 P0, [R0+URZ], R3 ;  /* 0x00000003000085a7 */ /* 0x000ea400080010ff */
[----:B--2---:R-:W-:Y:S05]  /*a580*/  @!P0 BRA `(.L_x_230) ;  /* 0xfffffffc00f08947 */ /* 0x004fea000383ffff */
[----:B------:R-:W-:Y:S05]  /*a590*/  BRA `(.L_x_231) ;  /* 0xffffff94006c7947 */ /* 0x000fea000383ffff */
.L_x_72:
[----:B---3--:R-:W-:-:S07]  /*a5a0*/  MOV R0, UR4 ;  /* 0x0000000400007c02 */ /* 0x008fce0008000f00 */
.L_x_232:
[----:B-1----:R1:W2:Y:S02]  /*a5b0*/  SYNCS.PHASECHK.TRANS64.TRYWAIT P0, [R0+URZ], R3 ;  /* 0x00000003000075a7 */ /* 0x0022a400080011ff */
[----:B--2---:R-:W-:Y:S05]  /*a5c0*/  @!P0 NANOSLEEP.SYNCS 0x989680 ;  /* 0x009896800000895d */ /* 0x004fea0003900000 */
[----:B------:R-:W2:Y:S02]  /*a5d0*/  @!P0 SYNCS.PHASECHK.TRANS64 P0, [R0+URZ], R3 ;  /* 0x00000003000085a7 */ /* 0x000ea400080010ff */
[----:B--2---:R-:W-:Y:S05]  /*a5e0*/  @!P0 BRA `(.L_x_232) ;  /* 0xfffffffc00f08947 */ /* 0x004fea000383ffff */
[----:B------:R-:W-:Y:S05]  /*a5f0*/  BRA `(.L_x_233) ;  /* 0xffffff9400787947 */ /* 0x000fea000383ffff */
.L_x_73:
[----:B---3--:R-:W-:-:S07]  /*a600*/  MOV R0, UR4 ;  /* 0x0000000400007c02 */ /* 0x008fce0008000f00 */
.L_x_234:
[----:B-1----:R1:W2:Y:S02]  /*a610*/  SYNCS.PHASECHK.TRANS64.TRYWAIT P0, [R0+URZ], R3 ;  /* 0x00000003000075a7 */ /* 0x0022a400080011ff */
[----:B--2---:R-:W-:Y:S05]  /*a620*/  @!P0 NANOSLEEP.SYNCS 0x989680 ;  /* 0x009896800000895d */ /* 0x004fea0003900000 */
[----:B------:R-:W2:Y:S02]  /*a630*/  @!P0 SYNCS.PHASECHK.TRANS64 P0, [R0+URZ], R3 ;  /* 0x00000003000085a7 */ /* 0x000ea400080010ff */
[----:B--2---:R-:W-:Y:S05]  /*a640*/  @!P0 BRA `(.L_x_234) ;  /* 0xfffffffc00f08947 */ /* 0x004fea000383ffff */
[----:B------:R-:W-:Y:S05]  /*a650*/  BRA `(.L_x_235) ;  /* 0xffffff9400847947 */ /* 0x000fea000383ffff */
.L_x_74:
[----:B---3--:R-:W-:-:S07]  /*a660*/  MOV R0, UR4 ;  /* 0x0000000400007c02 */ /* 0x008fce0008000f00 */
.L_x_236:
[----:B-1----:R1:W2:Y:S02]  /*a670*/  SYNCS.PHASECHK.TRANS64.TRYWAIT P0, [R0+URZ], R3 ;  /* 0x00000003000075a7 */ /* 0x0022a400080011ff */
[----:B--2---:R-:W-:Y:S05]  /*a680*/  @!P0 NANOSLEEP.SYNCS 0x989680 ;  /* 0x009896800000895d */ /* 0x004fea0003900000 */
[----:B------:R-:W2:Y:S02]  /*a690*/  @!P0 SYNCS.PHASECHK.TRANS64 P0, [R0+URZ], R3 ;  /* 0x00000003000085a7 */ /* 0x000ea400080010ff */
[----:B--2---:R-:W-:Y:S05]  /*a6a0*/  @!P0 BRA `(.L_x_236) ;  /* 0xfffffffc00f08947 */ /* 0x004fea000383ffff */
[----:B------:R-:W-:Y:S05]  /*a6b0*/  BRA `(.L_x_237) ;  /* 0xffffff9400907947 */ /* 0x000fea000383ffff */
.L_x_75:
[----:B---3--:R-:W-:-:S07]  /*a6c0*/  MOV R0, UR4 ;  /* 0x0000000400007c02 */ /* 0x008fce0008000f00 */
.L_x_238:
[----:B-1----:R1:W2:Y:S02]  /*a6d0*/  SYNCS.PHASECHK.TRANS64.TRYWAIT P0, [R0+URZ], R3 ;  /* 0x00000003000075a7 */ /* 0x0022a400080011ff */
[----:B--2---:R-:W-:Y:S05]  /*a6e0*/  @!P0 NANOSLEEP.SYNCS 0x989680 ;  /* 0x009896800000895d */ /* 0x004fea0003900000 */
[----:B------:R-:W2:Y:S02]  /*a6f0*/  @!P0 SYNCS.PHASECHK.TRANS64 P0, [R0+URZ], R3 ;  /* 0x00000003000085a7 */ /* 0x000ea400080010ff */
[----:B--2---:R-:W-:Y:S05]  /*a700*/  @!P0 BRA `(.L_x_238) ;  /* 0xfffffffc00f08947 */ /* 0x004fea000383ffff */
[----:B------:R-:W-:Y:S05]  /*a710*/  BRA `(.L_x_239) ;  /* 0xffffff94009c7947 */ /* 0x000fea000383ffff */
.L_x_76:
[----:B---3--:R-:W-:-:S07]  /*a720*/  MOV R0, UR4 ;  /* 0x0000000400007c02 */ /* 0x008fce0008000f00 */
.L_x_240:
[----:B-1----:R1:W2:Y:S02]  /*a730*/  SYNCS.PHASECHK.TRANS64.TRYWAIT P0, [R0+URZ], R3 ;  /* 0x00000003000075a7 */ /* 0x0022a400080011ff */
[----:B--2---:R-:W-:Y:S05]  /*a740*/  @!P0 NANOSLEEP.SYNCS 0x989680 ;  /* 0x009896800000895d */ /* 0x004fea0003900000 */
[----:B------:R-:W2:Y:S02]  /*a750*/  @!P0 SYNCS.PHASECHK.TRANS64 P0, [R0+URZ], R3 ;  /* 0x00000003000085a7 */ /* 0x000ea400080010ff */
[----:B--2---:R-:W-:Y:S05]  /*a760*/  @!P0 BRA `(.L_x_240) ;  /* 0xfffffffc00f08947 */ /* 0x004fea000383ffff */
[----:B------:R-:W-:Y:S05]  /*a770*/  BRA `(.L_x_241) ;  /* 0xffffff9400a87947 */ /* 0x000fea000383ffff */
.L_x_77:
[----:B---3--:R-:W-:-:S07]  /*a780*/  MOV R0, UR4 ;  /* 0x0000000400007c02 */ /* 0x008fce0008000f00 */
.L_x_242:
[----:B-1----:R1:W2:Y:S02]  /*a790*/  SYNCS.PHASECHK.TRANS64.TRYWAIT P0, [R0+URZ], R3 ;  /* 0x00000003000075a7 */ /* 0x0022a400080011ff */
[----:B--2---:R-:W-:Y:S05]  /*a7a0*/  @!P0 NANOSLEEP.SYNCS 0x989680 ;  /* 0x009896800000895d */ /* 0x004fea0003900000 */
[----:B------:R-:W2:Y:S02]  /*a7b0*/  @!P0 SYNCS.PHASECHK.TRANS64 P0, [R0+URZ], R3 ;  /* 0x00000003000085a7 */ /* 0x000ea400080010ff */
[----:B--2---:R-:W-:Y:S05]  /*a7c0*/  @!P0 BRA `(.L_x_242) ;  /* 0xfffffffc00f08947 */ /* 0x004fea000383ffff */
[----:B------:R-:W-:Y:S05]  /*a7d0*/  BRA `(.L_x_243) ;  /* 0xffffff9400b47947 */ /* 0x000fea000383ffff */
.L_x_78:
[----:B---3--:R-:W-:-:S07]  /*a7e0*/  MOV R0, UR4 ;  /* 0x0000000400007c02 */ /* 0x008fce0008000f00 */
.L_x_244:
[----:B-1----:R1:W2:Y:S02]  /*a7f0*/  SYNCS.PHASECHK.TRANS64.TRYWAIT P0, [R0+URZ], R3 ;  /* 0x00000003000075a7 */ /* 0x0022a400080011ff */
[----:B--2---:R-:W-:Y:S05]  /*a800*/  @!P0 NANOSLEEP.SYNCS 0x989680 ;  /* 0x009896800000895d */ /* 0x004fea0003900000 */
[----:B------:R-:W2:Y:S02]  /*a810*/  @!P0 SYNCS.PHASECHK.TRANS64 P0, [R0+URZ], R3 ;  /* 0x00000003000085a7 */ /* 0x000ea400080010ff */
[----:B--2---:R-:W-:Y:S05]  /*a820*/  @!P0 BRA `(.L_x_244) ;  /* 0xfffffffc00f08947 */ /* 0x004fea000383ffff */
[----:B------:R-:W-:Y:S05]  /*a830*/  BRA `(.L_x_245) ;  /* 0xffffff9400c07947 */ /* 0x000fea000383ffff */
.L_x_79:
[----:B---3--:R-:W-:-:S07]  /*a840*/  MOV R0, UR4 ;  /* 0x0000000400007c02 */ /* 0x008fce0008000f00 */
.L_x_246:
[----:B-1----:R1:W2:Y:S02]  /*a850*/  SYNCS.PHASECHK.TRANS64.TRYWAIT P0, [R0+URZ], R3 ;  /* 0x00000003000075a7 */ /* 0x0022a400080011ff */
[----:B--2---:R-:W-:Y:S05]  /*a860*/  @!P0 NANOSLEEP.SYNCS 0x989680 ;  /* 0x009896800000895d */ /* 0x004fea0003900000 */
[----:B------:R-:W2:Y:S02]  /*a870*/  @!P0 SYNCS.PHASECHK.TRANS64 P0, [R0+URZ], R3 ;  /* 0x00000003000085a7 */ /* 0x000ea400080010ff */
[----:B--2---:R-:W-:Y:S05]  /*a880*/  @!P0 BRA `(.L_x_246) ;  /* 0xfffffffc00f08947 */ /* 0x004fea000383ffff */
[----:B------:R-:W-:Y:S05]  /*a890*/  BRA `(.L_x_247) ;  /* 0xffffff9400cc7947 */ /* 0x000fea000383ffff */
.L_x_80:
[----:B---3--:R-:W-:-:S07]  /*a8a0*/  MOV R0, UR4 ;  /* 0x0000000400007c02 */ /* 0x008fce0008000f00 */
.L_x_248:
[----:B-1----:R1:W2:Y:S02]  /*a8b0*/  SYNCS.PHASECHK.TRANS64.TRYWAIT P0, [R0+URZ], R3 ;  /* 0x00000003000075a7 */ /* 0x0022a400080011ff */
[----:B--2---:R-:W-:Y:S05]  /*a8c0*/  @!P0 NANOSLEEP.SYNCS 0x989680 ;  /* 0x009896800000895d */ /* 0x004fea0003900000 */
[----:B------:R-:W2:Y:S02]  /*a8d0*/  @!P0 SYNCS.PHASECHK.TRANS64 P0, [R0+URZ], R3 ;  /* 0x00000003000085a7 */ /* 0x000ea400080010ff */
[----:B--2---:R-:W-:Y:S05]  /*a8e0*/  @!P0 BRA `(.L_x_248) ;  /* 0xfffffffc00f08947 */ /* 0x004fea000383ffff */
[----:B------:R-:W-:Y:S05]  /*a8f0*/  BRA `(.L_x_249) ;  /* 0xffffff9400d87947 */ /* 0x000fea000383ffff */
.L_x_81:
[----:B---3--:R-:W-:-:S07]  /*a900*/  MOV R0, UR4 ;  /* 0x0000000400007c02 */ /* 0x008fce0008000f00 */
.L_x_250:
[----:B-1----:R1:W2:Y:S02]  /*a910*/  SYNCS.PHASECHK.TRANS64.TRYWAIT P0, [R0+URZ], R3 ;  /* 0x00000003000075a7 */ /* 0x0022a400080011ff */
[----:B--2---:R-:W-:Y:S05]  /*a920*/  @!P0 NANOSLEEP.SYNCS 0x989680 ;  /* 0x009896800000895d */ /* 0x004fea0003900000 */
[----:B------:R-:W2:Y:S02]  /*a930*/  @!P0 SYNCS.PHASECHK.TRANS64 P0, [R0+URZ], R3 ;  /* 0x00000003000085a7 */ /* 0x000ea400080010ff */
[----:B--2---:R-:W-:Y:S05]  /*a940*/  @!P0 BRA `(.L_x_250) ;  /* 0xfffffffc00f08947 */ /* 0x004fea000383ffff */
[----:B------:R-:W-:Y:S05]  /*a950*/  BRA `(.L_x_251) ;  /* 0xffffff9400e47947 */ /* 0x000fea000383ffff */
.L_x_82:
[----:B---3--:R-:W-:-:S07]  /*a960*/  MOV R0, UR4 ;  /* 0x0000000400007c02 */ /* 0x008fce0008000f00 */
.L_x_252:
[----:B-1----:R1:W2:Y:S02]  /*a970*/  SYNCS.PHASECHK.TRANS64.TRYWAIT P0, [R0+URZ], R3 ;  /* 0x00000003000075a7 */ /* 0x0022a400080011ff */
[----:B--2---:R-:W-:Y:S05]  /*a980*/  @!P0 NANOSLEEP.SYNCS 0x989680 ;  /* 0x009896800000895d */ /* 0x004fea0003900000 */
[----:B------:R-:W2:Y:S02]  /*a990*/  @!P0 SYNCS.PHASECHK.TRANS64 P0, [R0+URZ], R3 ;  /* 0x00000003000085a7 */ /* 0x000ea400080010ff */
[----:B--2---:R-:W-:Y:S05]  /*a9a0*/  @!P0 BRA `(.L_x_252) ;  /* 0xfffffffc00f08947 */ /* 0x004fea000383ffff */
[----:B------:R-:W-:Y:S05]  /*a9b0*/  BRA `(.L_x_253) ;  /* 0xffffff9400f07947 */ /* 0x000fea000383ffff */
.L_x_83:
[----:B---3--:R-:W-:-:S07]  /*a9c0*/  MOV R0, UR4 ;  /* 0x0000000400007c02 */ /* 0x008fce0008000f00 */
.L_x_254:
[----:B-1----:R1:W2:Y:S02]  /*a9d0*/  SYNCS.PHASECHK.TRANS64.TRYWAIT P0, [R0+URZ], R3 ;  /* 0x00000003000075a7 */ /* 0x0022a400080011ff */
[----:B--2---:R-:W-:Y:S05]  /*a9e0*/  @!P0 NANOSLEEP.SYNCS 0x989680 ;  /* 0x009896800000895d */ /* 0x004fea0003900000 */
[----:B------:R-:W2:Y:S02]  /*a9f0*/  @!P0 SYNCS.PHASECHK.TRANS64 P0, [R0+URZ], R3 ;  /* 0x00000003000085a7 */ /* 0x000ea400080010ff */
[----:B--2---:R-:W-:Y:S05]  /*aa00*/  @!P0 BRA `(.L_x_254) ;  /* 0xfffffffc00f08947 */ /* 0x004fea000383ffff */
[----:B------:R-:W-:Y:S05]  /*aa10*/  BRA `(.L_x_255) ;  /* 0xffffff9400fc7947 */ /* 0x000fea000383ffff */
.L_x_84:
[----:B---3--:R-:W-:-:S07]  /*aa20*/  MOV R0, UR4 ;  /* 0x0000000400007c02 */ /* 0x008fce0008000f00 */
.L_x_256:
[----:B-1----:R1:W2:Y:S02]  /*aa30*/  SYNCS.PHASECHK.TRANS64.TRYWAIT P0, [R0+URZ], R3 ;  /* 0x00000003000075a7 */ /* 0x0022a400080011ff */
[----:B--2---:R-:W-:Y:S05]  /*aa40*/  @!P0 NANOSLEEP.SYNCS 0x989680 ;  /* 0x009896800000895d */ /* 0x004fea0003900000 */
[----:B------:R-:W2:Y:S02]  /*aa50*/  @!P0 SYNCS.PHASECHK.TRANS64 P0, [R0+URZ], R3 ;  /* 0x00000003000085a7 */ /* 0x000ea400080010ff */
[----:B--2---:R-:W-:Y:S05]  /*aa60*/  @!P0 BRA `(.L_x_256) ;  /* 0xfffffffc00f08947 */ /* 0x004fea000383ffff */
[----:B------:R-:W-:Y:S05]  /*aa70*/  BRA `(.L_x_257) ;  /* 0xffffff9800087947 */ /* 0x000fea000383ffff */
.L_x_85:
[----:B---3--:R-:W-:-:S07]  /*aa80*/  MOV R0, UR4 ;  /* 0x0000000400007c02 */ /* 0x008fce0008000f00 */
.L_x_258:
[----:B-1----:R1:W2:Y:S02]  /*aa90*/  SYNCS.PHASECHK.TRANS64.TRYWAIT P0, [R0+URZ], R3 ;  /* 0x00000003000075a7 */ /* 0x0022a400080011ff */
[----:B--2---:R-:W-:Y:S05]  /*aaa0*/  @!P0 NANOSLEEP.SYNCS 0x989680 ;  /* 0x009896800000895d */ /* 0x004fea0003900000 */
[----:B------:R-:W2:Y:S02]  /*aab0*/  @!P0 SYNCS.PHASECHK.TRANS64 P0, [R0+URZ], R3 ;  /* 0x00000003000085a7 */ /* 0x000ea400080010ff */
[----:B--2---:R-:W-:Y:S05]  /*aac0*/  @!P0 BRA `(.L_x_258) ;  /* 0xfffffffc00f08947 */ /* 0x004fea000383ffff */
[----:B------:R-:W-:Y:S05]  /*aad0*/  BRA `(.L_x_259) ;  /* 0xffffff9800147947 */ /* 0x000fea000383ffff */
.L_x_86:
[----:B---3--:R-:W-:-:S07]  /*aae0*/  MOV R0, UR4 ;  /* 0x0000000400007c02 */ /* 0x008fce0008000f00 */
.L_x_260:
[----:B-1----:R1:W2:Y:S02]  /*aaf0*/  SYNCS.PHASECHK.TRANS64.TRYWAIT P0, [R0+URZ], R3 ;  /* 0x00000003000075a7 */ /* 0x0022a400080011ff */
[----:B--2---:R-:W-:Y:S05]  /*ab00*/  @!P0 NANOSLEEP.SYNCS 0x989680 ;  /* 0x009896800000895d */ /* 0x004fea0003900000 */
[----:B------:R-:W2:Y:S02]  /*ab10*/  @!P0 SYNCS.PHASECHK.TRANS64 P0, [R0+URZ], R3 ;  /* 0x00000003000085a7 */ /* 0x000ea400080010ff */
[----:B--2---:R-:W-:Y:S05]  /*ab20*/  @!P0 BRA `(.L_x_260) ;  /* 0xfffffffc00f08947 */ /* 0x004fea000383ffff */
[----:B------:R-:W-:Y:S05]  /*ab30*/  BRA `(.L_x_261) ;  /* 0xffffff9800207947 */ /* 0x000fea000383ffff */
.L_x_87:
[----:B---3--:R-:W-:-:S07]  /*ab40*/  MOV R0, UR4 ;  /* 0x0000000400007c02 */ /* 0x008fce0008000f00 */
.L_x_262:
[----:B-1----:R1:W2:Y:S02]  /*ab50*/  SYNCS.PHASECHK.TRANS64.TRYWAIT P0, [R0+URZ], R3 ;  /* 0x00000003000075a7 */ /* 0x0022a400080011ff */
[----:B--2---:R-:W-:Y:S05]  /*ab60*/  @!P0 NANOSLEEP.SYNCS 0x989680 ;  /* 0x009896800000895d */ /* 0x004fea0003900000 */
[----:B------:R-:W2:Y:S02]  /*ab70*/  @!P0 SYNCS.PHASECHK.TRANS64 P0, [R0+URZ], R3 ;  /* 0x00000003000085a7 */ /* 0x000ea400080010ff */
[----:B--2---:R-:W-:Y:S05]  /*ab80*/  @!P0 BRA `(.L_x_262) ;  /* 0xfffffffc00f08947 */ /* 0x004fea000383ffff */
[----:B------:R-:W-:Y:S05]  /*ab90*/  BRA `(.L_x_263) ;  /* 0xffffff98002c7947 */ /* 0x000fea000383ffff */
.L_x_88:
[----:B---3--:R-:W-:-:S07]  /*aba0*/  MOV R0, UR4 ;  /* 0x0000000400007c02 */ /* 0x008fce0008000f00 */
.L_x_264:
[----:B-1----:R1:W2:Y:S02]  /*abb0*/  SYNCS.PHASECHK.TRANS64.TRYWAIT P0, [R0+URZ], R3 ;  /* 0x00000003000075a7 */ /* 0x0022a400080011ff */
[----:B--2---:R-:W-:Y:S05]  /*abc0*/  @!P0 NANOSLEEP.SYNCS 0x989680 ;  /* 0x009896800000895d */ /* 0x004fea0003900000 */
[----:B------:R-:W2:Y:S02]  /*abd0*/  @!P0 SYNCS.PHASECHK.TRANS64 P0, [R0+URZ], R3 ;  /* 0x00000003000085a7 */ /* 0x000ea400080010ff */
[----:B--2---:R-:W-:Y:S05]  /*abe0*/  @!P0 BRA `(.L_x_264) ;  /* 0xfffffffc00f08947 */ /* 0x004fea000383ffff */
[----:B------:R-:W-:Y:S05]  /*abf0*/  BRA `(.L_x_265) ;  /* 0xffffff9800387947 */ /* 0x000fea000383ffff */
.L_x_89:
[----:B---3--:R-:W-:-:S07]  /*ac00*/  MOV R0, UR4 ;  /* 0x0000000400007c02 */ /* 0x008fce0008000f00 */
.L_x_266:
[----:B-1----:R1:W2:Y:S02]  /*ac10*/  SYNCS.PHASECHK.TRANS64.TRYWAIT P0, [R0+URZ], R3 ;  /* 0x00000003000075a7 */ /* 0x0022a400080011ff */
[----:B--2---:R-:W-:Y:S05]  /*ac20*/  @!P0 NANOSLEEP.SYNCS 0x989680 ;  /* 0x009896800000895d */ /* 0x004fea0003900000 */
[----:B------:R-:W2:Y:S02]  /*ac30*/  @!P0 SYNCS.PHASECHK.TRANS64 P0, [R0+URZ], R3 ;  /* 0x00000003000085a7 */ /* 0x000ea400080010ff */
[----:B--2---:R-:W-:Y:S05]  /*ac40*/  @!P0 BRA `(.L_x_266) ;  /* 0xfffffffc00f08947 */ /* 0x004fea000383ffff */
[----:B------:R-:W-:Y:S05]  /*ac50*/  BRA `(.L_x_267) ;  /* 0xffffff9800447947 */ /* 0x000fea000383ffff */
.L_x_90:
[----:B---3--:R-:W-:-:S07]  /*ac60*/  MOV R0, UR4 ;  /* 0x0000000400007c02 */ /* 0x008fce0008000f00 */
.L_x_268:
[----:B-1----:R1:W2:Y:S02]  /*ac70*/  SYNCS.PHASECHK.TRANS64.TRYWAIT P0, [R0+URZ], R3 ;  /* 0x00000003000075a7 */ /* 0x0022a400080011ff */
[----:B--2---:R-:W-:Y:S05]  /*ac80*/  @!P0 NANOSLEEP.SYNCS 0x989680 ;  /* 0x009896800000895d */ /* 0x004fea0003900000 */
[----:B------:R-:W2:Y:S02]  /*ac90*/  @!P0 SYNCS.PHASECHK.TRANS64 P0, [R0+URZ], R3 ;  /* 0x00000003000085a7 */ /* 0x000ea400080010ff */
[----:B--2---:R-:W-:Y:S05]  /*aca0*/  @!P0 BRA `(.L_x_268) ;  /* 0xfffffffc00f08947 */ /* 0x004fea000383ffff */
[----:B------:R-:W-:Y:S05]  /*acb0*/  BRA `(.L_x_269) ;  /* 0xffffff9800507947 */ /* 0x000fea000383ffff */
.L_x_91:
[----:B---3--:R-:W-:-:S07]  /*acc0*/  MOV R0, UR4 ;  /* 0x0000000400007c02 */ /* 0x008fce0008000f00 */
.L_x_270:
[----:B-1----:R1:W2:Y:S02]  /*acd0*/  SYNCS.PHASECHK.TRANS64.TRYWAIT P0, [R0+URZ], R3 ;  /* 0x00000003000075a7 */ /* 0x0022a400080011ff */
[----:B--2---:R-:W-:Y:S05]  /*ace0*/  @!P0 NANOSLEEP.SYNCS 0x989680 ;  /* 0x009896800000895d */ /* 0x004fea0003900000 */
[----:B------:R-:W2:Y:S02]  /*acf0*/  @!P0 SYNCS.PHASECHK.TRANS64 P0, [R0+URZ], R3 ;  /* 0x00000003000085a7 */ /* 0x000ea400080010ff */
[----:B--2---:R-:W-:Y:S05]  /*ad00*/  @!P0 BRA `(.L_x_270) ;  /* 0xfffffffc00f08947 */ /* 0x004fea000383ffff */
[----:B------:R-:W-:Y:S05]  /*ad10*/  BRA `(.L_x_271) ;  /* 0xffffff98005c7947 */ /* 0x000fea000383ffff */
.L_x_92:
[----:B---3--:R-:W-:-:S07]  /*ad20*/  MOV R0, UR4 ;  /* 0x0000000400007c02 */ /* 0x008fce0008000f00 */
.L_x_272:
[----:B-1----:R1:W2:Y:S02]  /*ad30*/  SYNCS.PHASECHK.TRANS64.TRYWAIT P0, [R0+URZ], R3 ;  /* 0x00000003000075a7 */ /* 0x0022a400080011ff */
[----:B--2---:R-:W-:Y:S05]  /*ad40*/  @!P0 NANOSLEEP.SYNCS 0x989680 ;  /* 0x009896800000895d */ /* 0x004fea0003900000 */
[----:B------:R-:W2:Y:S02]  /*ad50*/  @!P0 SYNCS.PHASECHK.TRANS64 P0, [R0+URZ], R3 ;  /* 0x00000003000085a7 */ /* 0x000ea400080010ff */
[----:B--2---:R-:W-:Y:S05]  /*ad60*/  @!P0 BRA `(.L_x_272) ;  /* 0xfffffffc00f08947 */ /* 0x004fea000383ffff */
[----:B------:R-:W-:Y:S05]  /*ad70*/  BRA `(.L_x_273) ;  /* 0xffffff9800687947 */ /* 0x000fea000383ffff */
.L_x_93:
[----:B---3--:R-:W-:-:S07]  /*ad80*/  MOV R0, UR4 ;  /* 0x0000000400007c02 */ /* 0x008fce0008000f00 */
.L_x_274:
[----:B-1----:R1:W2:Y:S02]  /*ad90*/  SYNCS.PHASECHK.TRANS64.TRYWAIT P0, [R0+URZ], R3 ;  /* 0x00000003000075a7 */ /* 0x0022a400080011ff */
[----:B--2---:R-:W-:Y:S05]  /*ada0*/  @!P0 NANOSLEEP.SYNCS 0x989680 ;  /* 0x009896800000895d */ /* 0x004fea0003900000 */
[----:B------:R-:W2:Y:S02]  /*adb0*/  @!P0 SYNCS.PHASECHK.TRANS64 P0, [R0+URZ], R3 ;  /* 0x00000003000085a7 */ /* 0x000ea400080010ff */
[----:B--2---:R-:W-:Y:S05]  /*adc0*/  @!P0 BRA `(.L_x_274) ;  /* 0xfffffffc00f08947 */ /* 0x004fea000383ffff */
[----:B------:R-:W-:Y:S05]  /*add0*/  BRA `(.L_x_275) ;  /* 0xffffff9800747947 */ /* 0x000fea000383ffff */
.L_x_94:
[----:B---3--:R-:W-:-:S07]  /*ade0*/  MOV R0, UR4 ;  /* 0x0000000400007c02 */ /* 0x008fce0008000f00 */
.L_x_276:
[----:B-1----:R1:W2:Y:S02]  /*adf0*/  SYNCS.PHASECHK.TRANS64.TRYWAIT P0, [R0+URZ], R3 ;  /* 0x00000003000075a7 */ /* 0x0022a400080011ff */
[----:B--2---:R-:W-:Y:S05]  /*ae00*/  @!P0 NANOSLEEP.SYNCS 0x989680 ;  /* 0x009896800000895d */ /* 0x004fea0003900000 */
[----:B------:R-:W2:Y:S02]  /*ae10*/  @!P0 SYNCS.PHASECHK.TRANS64 P0, [R0+URZ], R3 ;  /* 0x00000003000085a7 */ /* 0x000ea400080010ff */
[----:B--2---:R-:W-:Y:S05]  /*ae20*/  @!P0 BRA `(.L_x_276) ;  /* 0xfffffffc00f08947 */ /* 0x004fea000383ffff */
[----:B------:R-:W-:Y:S05]  /*ae30*/  BRA `(.L_x_277) ;  /* 0xffffff9800807947 */ /* 0x000fea000383ffff */
.L_x_97:
[----:B-1----:R1:W2:Y:S02]  /*ae40*/  SYNCS.PHASECHK.TRANS64.TRYWAIT P0, [R0+URZ+0x3d0], R5 ;  /* 0x0003d005000075a7 */ /* 0x0022a400080011ff */
[----:B--2---:R-:W-:Y:S05]  /*ae50*/  @!P0 NANOSLEEP.SYNCS 0x989680 ;  /* 0x009896800000895d */ /* 0x004fea0003900000 */
[----:B------:R-:W2:Y:S02]  /*ae60*/  @!P0 SYNCS.PHASECHK.TRANS64 P0, [R0+URZ+0x3d0], R5 ;  /* 0x0003d005000085a7 */ /* 0x000ea400080010ff */
[----:B--2---:R-:W-:Y:S05]  /*ae70*/  @!P0 BRA `(.L_x_97) ;  /* 0xfffffffc00f08947 */ /* 0x004fea000383ffff */
[----:B------:R-:W-:Y:S05]  /*ae80*/  BRA `(.L_x_278) ;  /* 0xffffff9800e07947 */ /* 0x000fea000383ffff */
.L_x_98:
[----:B------:R-:W-:-:S07]  /*ae90*/  MOV R0, UR5 ;  /* 0x0000000500007c02 */ /* 0x000fce0008000f00 */
.L_x_279:
[----:B-1----:R1:W2:Y:S02]  /*aea0*/  SYNCS.PHASECHK.TRANS64.TRYWAIT P0, [R0+URZ+0x380], R7 ;  /* 0x00038007000075a7 */ /* 0x0022a400080011ff */
[----:B--2---:R-:W-:Y:S05]  /*aeb0*/  @!P0 NANOSLEEP.SYNCS 0x989680 ;  /* 0x009896800000895d */ /* 0x004fea0003900000 */
[----:B------:R-:W2:Y:S02]  /*aec0*/  @!P0 SYNCS.PHASECHK.TRANS64 P0, [R0+URZ+0x380], R7 ;  /* 0x00038007000085a7 */ /* 0x000ea400080010ff */
[----:B--2---:R-:W-:Y:S05]  /*aed0*/  @!P0 BRA `(.L_x_279) ;  /* 0xfffffffc00f08947 */ /* 0x004fea000383ffff */
[----:B------:R-:W-:Y:S05]  /*aee0*/  BRA `(.L_x_280) ;  /* 0xffffff9800f07947 */ /* 0x000fea000383ffff */
.L_x_99:
[----:B-1----:R1:W2:Y:S02]  /*aef0*/  SYNCS.PHASECHK.TRANS64.TRYWAIT P1, [R0+URZ+0x370], R5 ;  /* 0x00037005000075a7 */ /* 0x0022a400080211ff */
[----:B--2---:R-:W-:Y:S05]  /*af00*/  @!P1 NANOSLEEP.SYNCS 0x989680 ;  /* 0x009896800000995d */ /* 0x004fea0003900000 */
[----:B------:R-:W2:Y:S02]  /*af10*/  @!P1 SYNCS.PHASECHK.TRANS64 P1, [R0+URZ+0x370], R5 ;  /* 0x00037005000095a7 */ /* 0x000ea400080210ff */
[----:B--2---:R-:W-:Y:S05]  /*af20*/  @!P1 BRA `(.L_x_99) ;  /* 0xfffffffc00f09947 */ /* 0x004fea000383ffff */
[----:B------:R-:W-:Y:S05]  /*af30*/  BRA `(.L_x_281) ;  /* 0xffffff9c00207947 */ /* 0x000fea000383ffff */
.L_x_102:
[----:B------:R-:W-:-:S07]  /*af40*/  MOV R0, UR5 ;  /* 0x0000000500007c02 */ /* 0x000fce0008000f00 */
.L_x_282:
[----:B-1----:R1:W2:Y:S02]  /*af50*/  SYNCS.PHASECHK.TRANS64.TRYWAIT P0, [R0+URZ+0x380], R3 ;  /* 0x00038003000075a7 */ /* 0x0022a400080011ff */
[----:B--2---:R-:W-:Y:S05]  /*af60*/  @!P0 NANOSLEEP.SYNCS 0x989680 ;  /* 0x009896800000895d */ /* 0x004fea0003900000 */
[----:B------:R-:W2:Y:S02]  /*af70*/  @!P0 SYNCS.PHASECHK.TRANS64 P0, [R0+URZ+0x380], R3 ;  /* 0x00038003000085a7 */ /* 0x000ea400080010ff */
[----:B--2---:R-:W-:Y:S05]  /*af80*/  @!P0 BRA `(.L_x_282) ;  /* 0xfffffffc00f08947 */ /* 0x004fea000383ffff */
[----:B------:R-:W-:Y:S05]  /*af90*/  BRA `(.L_x_101) ;  /* 0xffffff9c00747947 */ /* 0x000fea000383ffff */
.L_x_111:
[----:B-1----:R-:W-:-:S04]  /*afa0*/  MOV R4, UR6 ;  /* 0x0000000600047c02 */ /* 0x002fc80008000f00 */
[----:B------:R1:W2:Y:S03]  /*afb0*/  SYNCS.PHASECHK.TRANS64.TRYWAIT P0, [R4+URZ+0x8], R5 ;  /* 0x00000805040075a7 */ /* 0x0002a600080011ff */
[----:B--2---:R-:W-:Y:S05]  /*afc0*/  @!P0 NANOSLEEP.SYNCS 0x989680 ;  /* 0x009896800000895d */ /* 0x004fea0003900000 */
[----:B------:R-:W2:Y:S02]  /*afd0*/  @!P0 SYNCS.PHASECHK.TRANS64 P0, [R4+URZ+0x8], R5 ;  /* 0x00000805040085a7 */ /* 0x000ea400080010ff */
[----:B--2---:R-:W-:Y:S05]  /*afe0*/  @!P0 BRA `(.L_x_111) ;  /* 0xfffffffc00ec8947 */ /* 0x004fea000383ffff */
[----:B------:R-:W-:Y:S05]  /*aff0*/  BRA `(.L_x_110) ;  /* 0xffffffa000287947 */ /* 0x000fea000383ffff */
.L_x_113:
[----:B------:R-:W-:Y:S01]  /*b000*/  BSSY B0, `(.L_x_283) ;  /* 0x0000006000007945 */ /* 0x000fe20003800000 */
[----:B------:R-:W-:-:S07]  /*b010*/  MOV R15, 0xffffffff ;  /* 0xffffffff000f7802 */ /* 0x000fce0000000f00 */
[----:B-1---5:R-:W-:Y:S05]  /*b020*/  WARPSYNC.COLLECTIVE R15, `(.L_x_284) ;  /* 0x000000000f0c7348 */ /* 0x022fea0003c00000 */
[----:B------:R-:W-:Y:S02]  /*b030*/  ELECT P6, UR79, PT ;  /* 0x00000000004f782f */ /* 0x000fe400038c0000 */
[----:B------:R-:W-:Y:S01]  /*b040*/  MOV R14, UR79 ;  /* 0x0000004f000e7c02 */ /* 0x000fe20008000f00 */
[----:B-1---5:R-:W-:Y:S10]  /*b050*/  ENDCOLLECTIVE ;  /* 0x000000000000791b */ /* 0x022ff40003800000 */
.L_x_284:
[----:B------:R-:W-:Y:S05]  /*b060*/  BSYNC B0 ;  /* 0x0000000000007941 */ /* 0x000fea0003800000 */
.L_x_283:
[----:B------:R-:W-:Y:S05]  /*b070*/  BRA `(.L_x_285) ;  /* 0xffffffa000587947 */ /* 0x000fea000383ffff */
.L_x_115:
[----:B-1----:R-:W-:-:S04]  /*b080*/  MOV R2, UR6 ;  /* 0x0000000600027c02 */ /* 0x002fc80008000f00 */
[----:B------:R1:W2:Y:S03]  /*b090*/  SYNCS.PHASECHK.TRANS64.TRYWAIT P0, [R2+URZ+0x8], R3 ;  /* 0x00000803020075a7 */ /* 0x0002a600080011ff */
[----:B--2---:R-:W-:Y:S05]  /*b0a0*/  @!P0 NANOSLEEP.SYNCS 0x989680 ;  /* 0x009896800000895d */ /* 0x004fea0003900000 */
[----:B------:R-:W2:Y:S02]  /*b0b0*/  @!P0 SYNCS.PHASECHK.TRANS64 P0, [R2+URZ+0x8], R3 ;  /* 0x00000803020085a7 */ /* 0x000ea400080010ff */
[----:B--2---:R-:W-:Y:S05]  /*b0c0*/  @!P0 BRA `(.L_x_115) ;  /* 0xfffffffc00ec8947 */ /* 0x004fea000383ffff */
[----:B------:R-:W-:Y:S05]  /*b0d0*/  BRA `(.L_x_114) ;  /* 0xffffffa0005c7947 */ /* 0x000fea000383ffff */
.L_x_116:
[----:B-1----:R1:W2:Y:S02]  /*b0e0*/  SYNCS.PHASECHK.TRANS64.TRYWAIT P0, [R0+URZ+0x370], R5 ;  /* 0x00037005000075a7 */ /* 0x0022a400080011ff */
[----:B--2---:R-:W-:Y:S05]  /*b0f0*/  @!P0 NANOSLEEP.SYNCS 0x989680 ;  /* 0x009896800000895d */ /* 0x004fea0003900000 */
[----:B------:R-:W2:Y:S02]  /*b100*/  @!P0 SYNCS.PHASECHK.TRANS64 P0, [R0+URZ+0x370], R5 ;  /* 0x00037005000085a7 */ /* 0x000ea400080010ff */
[----:B--2---:R-:W-:Y:S05]  /*b110*/  @!P0 BRA `(.L_x_116) ;  /* 0xfffffffc00f08947 */ /* 0x004fea000383ffff */
[----:B------:R-:W-:Y:S05]  /*b120*/  BRA `(.L_x_286) ;  /* 0xffffffa400307947 */ /* 0x000fea000383ffff */
.L_x_118:
[----:B------:R-:W-:-:S07]  /*b130*/  MOV R0, UR11 ;  /* 0x0000000b00007c02 */ /* 0x000fce0008000f00 */
.L_x_287:
[----:B-1----:R1:W2:Y:S02]  /*b140*/  SYNCS.PHASECHK.TRANS64.TRYWAIT P0, [R0+URZ+0x3b0], R5 ;  /* 0x0003b005000075a7 */ /* 0x0022a400080011ff */
[----:B--2---:R-:W-:Y:S05]  /*b150*/  @!P0 NANOSLEEP.SYNCS 0x989680 ;  /* 0x009896800000895d */ /* 0x004fea0003900000 */
[----:B------:R-:W2:Y:S02]  /*b160*/  @!P0 SYNCS.PHASECHK.TRANS64 P0, [R0+URZ+0x3b0], R5 ;  /* 0x0003b005000085a7 */ /* 0x000ea400080010ff */
[----:B--2---:R-:W-:Y:S05]  /*b170*/  @!P0 BRA `(.L_x_287) ;  /* 0xfffffffc00f08947 */ /* 0x004fea000383ffff */
[----:B------:R-:W-:Y:S05]  /*b180*/  BRA `(.L_x_288) ;  /* 0xffffffa400787947 */ /* 0x000fea000383ffff */
.L_x_121:
[----:B------:R-:W-:Y:S07]  /*b190*/  MOV R0, UR9 ;  /* 0x0000000900007c02 */ /* 0x000fee0008000f00 */
.L_x_289:
[----:B-1----:R1:W2:Y:S02]  /*b1a0*/  SYNCS.PHASECHK.TRANS64.TRYWAIT P0, [R0+URZ], R5 ;  /* 0x00000005000075a7 */ /* 0x0022a400080011ff */
[----:B--2---:R-:W-:Y:S05]  /*b1b0*/  @!P0 NANOSLEEP.SYNCS 0x989680 ;  /* 0x009896800000895d */ /* 0x004fea0003900000 */
[----:B------:R-:W2:Y:S02]  /*b1c0*/  @!P0 SYNCS.PHASECHK.TRANS64 P0, [R0+URZ], R5 ;  /* 0x00000005000085a7 */ /* 0x000ea400080010ff */
[----:B--2---:R-:W-:Y:S05]  /*b1d0*/  @!P0 BRA `(.L_x_289) ;  /* 0xfffffffc00f08947 */ /* 0x004fea000383ffff */
[----:B------:R-:W-:Y:S05]  /*b1e0*/  BRA `(.L_x_120) ;  /* 0xffffffa400907947 */ /* 0x000fea000383ffff */
.L_x_125:
[----:B-1----:R-:W-:-:S07]  /*b1f0*/  MOV R0, UR7 ;  /* 0x0000000700007c02 */ /* 0x002fce0008000f00 */
.L_x_290:
[----:B-1----:R1:W2:Y:S02]  /*b200*/  SYNCS.PHASECHK.TRANS64.TRYWAIT P0, [R0+URZ], R3 ;  /* 0x00000003000075a7 */ /* 0x0022a400080011ff */
[----:B--2---:R-:W-:Y:S05]  /*b210*/  @!P0 NANOSLEEP.SYNCS 0x989680 ;  /* 0x009896800000895d */ /* 0x004fea0003900000 */
[----:B------:R-:W2:Y:S02]  /*b220*/  @!P0 SYNCS.PHASECHK.TRANS64 P0, [R0+URZ], R3 ;  /* 0x00000003000085a7 */ /* 0x000ea400080010ff */
[----:B--2---:R-:W-:Y:S05]  /*b230*/  @!P0 BRA `(.L_x_290) ;  /* 0xfffffffc00f08947 */ /* 0x004fea000383ffff */
[----:B------:R-:W-:Y:S05]  /*b240*/  BRA `(.L_x_291) ;  /* 0xffffffa800487947 */ /* 0x000fea000383ffff */
.L_x_126:
[----:B------:R-:W-:-:S07]  /*b250*/  MOV R0, UR7 ;  /* 0x0000000700007c02 */ /* 0x000fce0008000f00 */
.L_x_292:
[----:B-1----:R1:W2:Y:S02]  /*b260*/  SYNCS.PHASECHK.TRANS64.TRYWAIT P0, [R0+URZ], R3 ;  /* 0x00000003000075a7 */ /* 0x0022a400080011ff */
[----:B--2---:R-:W-:Y:S05]  /*b270*/  @!P0 NANOSLEEP.SYNCS 0x989680 ;  /* 0x009896800000895d */ /* 0x004fea0003900000 */
[----:B------:R-:W2:Y:S02]  /*b280*/  @!P0 SYNCS.PHASECHK.TRANS64 P0, [R0+URZ], R3 ;  /* 0x00000003000085a7 */ /* 0x000ea400080010ff */
[----:B--2---:R-:W-:Y:S05]  /*b290*/  @!P0 BRA `(.L_x_292) ;  /* 0xfffffffc00f08947 */ /* 0x004fea000383ffff */
[----:B------:R-:W-:Y:S05]  /*b2a0*/  BRA `(.L_x_293) ;  /* 0xffffffa800547947 */ /* 0x000fea000383ffff */
.L_x_127:
[----:B------:R-:W-:-:S07]  /*b2b0*/  MOV R0, UR7 ;  /* 0x0000000700007c02 */ /* 0x000fce0008000f00 */
.L_x_294:
[----:B-1----:R1:W2:Y:S02]  /*b2c0*/  SYNCS.PHASECHK.TRANS64.TRYWAIT P0, [R0+URZ], R3 ;  /* 0x00000003000075a7 */ /* 0x0022a400080011ff */
[----:B--2---:R-:W-:Y:S05]  /*b2d0*/  @!P0 NANOSLEEP.SYNCS 0x989680 ;  /* 0x009896800000895d */ /* 0x004fea0003900000 */
[----:B------:R-:W2:Y:S02]  /*b2e0*/  @!P0 SYNCS.PHASECHK.TRANS64 P0, [R0+URZ], R3 ;  /* 0x00000003000085a7 */ /* 0x000ea400080010ff */
[----:B--2---:R-:W-:Y:S05]  /*b2f0*/  @!P0 BRA `(.L_x_294) ;  /* 0xfffffffc00f08947 */ /* 0x004fea000383ffff */
[----:B------:R-:W-:Y:S05]  /*b300*/  BRA `(.L_x_295) ;  /* 0xffffffa800607947 */ /* 0x000fea000383ffff */
.L_x_130:
[----:B------:R-:W-:-:S07]  /*b310*/  MOV R0, UR8 ;  /* 0x0000000800007c02 */ /* 0x000fce0008000f00 */
.L_x_296:
[----:B-1----:R1:W2:Y:S02]  /*b320*/  SYNCS.PHASECHK.TRANS64.TRYWAIT P1, [R0+URZ+0x3f0], R3 ;  /* 0x0003f003000075a7 */ /* 0x0022a400080211ff */
[----:B--2---:R-:W-:Y:S05]  /*b330*/  @!P1 NANOSLEEP.SYNCS 0x989680 ;  /* 0x009896800000995d */ /* 0x004fea0003900000 */
[----:B------:R-:W2:Y:S02]  /*b340*/  @!P1 SYNCS.PHASECHK.TRANS64 P1, [R0+URZ+0x3f0], R3 ;  /* 0x0003f003000095a7 */ /* 0x000ea400080210ff */
[----:B--2---:R-:W-:Y:S05]  /*b350*/  @!P1 BRA `(.L_x_296) ;  /* 0xfffffffc00f09947 */ /* 0x004fea000383ffff */
[----:B------:R-:W-:Y:S05]  /*b360*/  BRA `(.L_x_297) ;  /* 0xffffffa800ac7947 */ /* 0x000fea000383ffff */
.L_x_135:
[----:B--2---:R2:W4:Y:S02]  /*b370*/  SYNCS.PHASECHK.TRANS64.TRYWAIT P0, [R0+URZ+0x370], R3 ;  /* 0x00037003000075a7 */ /* 0x00452400080011ff */
[----:B----4-:R-:W-:Y:S05]  /*b380*/  @!P0 NANOSLEEP.SYNCS 0x989680 ;  /* 0x009896800000895d */ /* 0x010fea0003900000 */
[----:B------:R-:W4:Y:S02]  /*b390*/  @!P0 SYNCS.PHASECHK.TRANS64 P0, [R0+URZ+0x370], R3 ;  /* 0x00037003000085a7 */ /* 0x000f2400080010ff */
[----:B----4-:R-:W-:Y:S05]  /*b3a0*/  @!P0 BRA `(.L_x_135) ;  /* 0xfffffffc00f08947 */ /* 0x010fea000383ffff */
[----:B------:R-:W-:Y:S05]  /*b3b0*/  BRA `(.L_x_298) ;  /* 0xffffffac00b87947 */ /* 0x000fea000383ffff */
.L_x_138:
[----:B------:R-:W-:Y:S07]  /*b3c0*/  MOV R0, UR7 ;  /* 0x0000000700007c02 */ /* 0x000fee0008000f00 */
.L_x_299:
[----:B--2---:R2:W4:Y:S02]  /*b3d0*/  SYNCS.PHASECHK.TRANS64.TRYWAIT P0, [R0+URZ+0x368], R3 ;  /* 0x00036803000075a7 */ /* 0x00452400080011ff */
[----:B----4-:R-:W-:Y:S05]  /*b3e0*/  @!P0 NANOSLEEP.SYNCS 0x989680 ;  /* 0x009896800000895d */ /* 0x010fea0003900000 */
[----:B------:R-:W4:Y:S02]  /*b3f0*/  @!P0 SYNCS.PHASECHK.TRANS64 P0, [R0+URZ+0x368], R3 ;  /* 0x00036803000085a7 */ /* 0x000f2400080010ff */
[----:B----4-:R-:W-:Y:S05]  /*b400*/  @!P0 BRA `(.L_x_299) ;  /* 0xfffffffc00f08947 */ /* 0x010fea000383ffff */
[----:B------:R-:W-:Y:S05]  /*b410*/  BRA `(.L_x_137) ;  /* 0xffffffb000987947 */ /* 0x000fea000383ffff */
.L_x_141:
[----:B--2---:R-:W-:Y:S07]  /*b420*/  MOV R3, UR7 ;  /* 0x0000000700037c02 */ /* 0x004fee0008000f00 */
.L_x_300:
[----:B-1----:R1:W2:Y:S02]  /*b430*/  SYNCS.PHASECHK.TRANS64.TRYWAIT P0, [R3+URZ+0x350], R12 ;  /* 0x0003500c030075a7 */ /* 0x0022a400080011ff */
[----:B--2---:R-:W-:Y:S05]  /*b440*/  @!P0 NANOSLEEP.SYNCS 0x989680 ;  /* 0x009896800000895d */ /* 0x004fea0003900000 */
[----:B------:R-:W2:Y:S02]  /*b450*/  @!P0 SYNCS.PHASECHK.TRANS64 P0, [R3+URZ+0x350], R12 ;  /* 0x0003500c030085a7 */ /* 0x000ea400080010ff */
[----:B--2---:R-:W-:Y:S05]  /*b460*/  @!P0 BRA `(.L_x_300) ;  /* 0xfffffffc00f08947 */ /* 0x004fea000383ffff */
[----:B------:R-:W-:Y:S05]  /*b470*/  BRA `(.L_x_301) ;  /* 0xffffffb400107947 */ /* 0x000fea000383ffff */
.L_x_142:
[----:B------:R-:W-:Y:S07]  /*b480*/  MOV R3, UR7 ;  /* 0x0000000700037c02 */ /* 0x000fee0008000f00 */
.L_x_302:
[----:B-1----:R1:W2:Y:S02]  /*b490*/  SYNCS.PHASECHK.TRANS64.TRYWAIT P0, [R3+URZ+0x358], R12 ;  /* 0x0003580c030075a7 */ /* 0x0022a400080011ff */
[----:B--2---:R-:W-:Y:S05]  /*b4a0*/  @!P0 NANOSLEEP.SYNCS 0x989680 ;  /* 0x009896800000895d */ /* 0x004fea0003900000 */
[----:B------:R-:W2:Y:S02]  /*b4b0*/  @!P0 SYNCS.PHASECHK.TRANS64 P0, [R3+URZ+0x358], R12 ;  /* 0x0003580c030085a7 */ /* 0x000ea400080010ff */
[----:B--2---:R-:W-:Y:S05]  /*b4c0*/  @!P0 BRA `(.L_x_302) ;  /* 0xfffffffc00f08947 */ /* 0x004fea000383ffff */
[----:B------:R-:W-:Y:S05]  /*b4d0*/  BRA `(.L_x_303) ;  /* 0xffffffb400a87947 */ /* 0x000fea000383ffff */
.L_x_144:
[----:B------:R-:W-:-:S07]  /*b4e0*/  MOV R0, UR7 ;  /* 0x0000000700007c02 */ /* 0x000fce0008000f00 */
.L_x_304:
[----:B-1----:R1:W4:Y:S02]  /*b4f0*/  SYNCS.PHASECHK.TRANS64.TRYWAIT P0, [R0+URZ+0x350], R3 ;  /* 0x00035003000075a7 */ /* 0x00232400080011ff */
[----:B----4-:R-:W-:Y:S05]  /*b500*/  @!P0 NANOSLEEP.SYNCS 0x989680 ;  /* 0x009896800000895d */ /* 0x010fea0003900000 */
[----:B------:R-:W4:Y:S02]  /*b510*/  @!P0 SYNCS.PHASECHK.TRANS64 P0, [R0+URZ+0x350], R3 ;  /* 0x00035003000085a7 */ /* 0x000f2400080010ff */
[----:B----4-:R-:W-:Y:S05]  /*b520*/  @!P0 BRA `(.L_x_304) ;  /* 0xfffffffc00f08947 */ /* 0x010fea000383ffff */
[----:B------:R-:W-:Y:S05]  /*b530*/  BRA `(.L_x_305) ;  /* 0xffffffb800307947 */ /* 0x000fea000383ffff */
.L_x_146:
[----:B--2---:R2:W3:Y:S02]  /*b540*/  SYNCS.PHASECHK.TRANS64.TRYWAIT P0, [R0+URZ+0x370], R3 ;  /* 0x00037003000075a7 */ /* 0x0044e400080011ff */
[----:B---3--:R-:W-:Y:S05]  /*b550*/  @!P0 NANOSLEEP.SYNCS 0x989680 ;  /* 0x009896800000895d */ /* 0x008fea0003900000 */
[----:B------:R-:W3:Y:S02]  /*b560*/  @!P0 SYNCS.PHASECHK.TRANS64 P0, [R0+URZ+0x370], R3 ;  /* 0x00037003000085a7 */ /* 0x000ee400080010ff */
[----:B---3--:R-:W-:Y:S05]  /*b570*/  @!P0 BRA `(.L_x_146) ;  /* 0xfffffffc00f08947 */ /* 0x008fea000383ffff */
[----:B------:R-:W-:Y:S05]  /*b580*/  BRA `(.L_x_306) ;  /* 0xffffffb800f87947 */ /* 0x000fea000383ffff */
.L_x_157:
[----:B-1----:R1:W3:Y:S02]  /*b590*/  SYNCS.PHASECHK.TRANS64.TRYWAIT P1, [R3+URZ+0x340], R0 ;  /* 0x00034000030075a7 */ /* 0x0022e400080211ff */
[----:B---3--:R-:W-:Y:S05]  /*b5a0*/  @!P1 NANOSLEEP.SYNCS 0x989680 ;  /* 0x009896800000995d */ /* 0x008fea0003900000 */
[----:B------:R-:W3:Y:S02]  /*b5b0*/  @!P1 SYNCS.PHASECHK.TRANS64 P1, [R3+URZ+0x340], R0 ;  /* 0x00034000030095a7 */ /* 0x000ee400080210ff */
[----:B---3--:R-:W-:Y:S05]  /*b5c0*/  @!P1 BRA `(.L_x_157) ;  /* 0xfffffffc00f09947 */ /* 0x008fea000383ffff */
[----:B------:R-:W-:Y:S05]  /*b5d0*/  BRA `(.L_x_156) ;  /* 0xffffffc8000c7947 */ /* 0x000fea000383ffff */
.L_x_159:
[----:B----4-:R4:W1:Y:S02]  /*b5e0*/  SYNCS.PHASECHK.TRANS64.TRYWAIT P0, [R111+URZ+0x390], R4 ;  /* 0x000390046f0075a7 */ /* 0x01086400080011ff */
[----:B-1----:R-:W-:Y:S05]  /*b5f0*/  @!P0 NANOSLEEP.SYNCS 0x989680 ;  /* 0x009896800000895d */ /* 0x002fea0003900000 */
[----:B------:R-:W1:Y:S02]  /*b600*/  @!P0 SYNCS.PHASECHK.TRANS64 P0, [R111+URZ+0x390], R4 ;  /* 0x000390046f0085a7 */ /* 0x000e6400080010ff */
[----:B-1----:R-:W-:Y:S05]  /*b610*/  @!P0 BRA `(.L_x_159) ;  /* 0xfffffffc00f08947 */ /* 0x002fea000383ffff */
[----:B------:R-:W-:Y:S05]  /*b620*/  BRA `(.L_x_158) ;  /* 0xffffffc800607947 */ /* 0x000fea000383ffff */
.L_x_167:
[----:B--2---:R2:W3:Y:S02]  /*b630*/  SYNCS.PHASECHK.TRANS64.TRYWAIT P0, [R125+URZ+0x340], R2 ;  /* 0x000340027d0075a7 */ /* 0x0044e400080011ff */
[----:B---3--:R-:W-:Y:S05]  /*b640*/  @!P0 NANOSLEEP.SYNCS 0x989680 ;  /* 0x009896800000895d */ /* 0x008fea0003900000 */
[----:B------:R-:W3:Y:S02]  /*b650*/  @!P0 SYNCS.PHASECHK.TRANS64 P0, [R125+URZ+0x340], R2 ;  /* 0x000340027d0085a7 */ /* 0x000ee400080010ff */
[----:B---3--:R-:W-:Y:S05]  /*b660*/  @!P0 BRA `(.L_x_167) ;  /* 0xfffffffc00f08947 */ /* 0x008fea000383ffff */
[----:B------:R-:W-:Y:S05]  /*b670*/  BRA `(.L_x_166) ;  /* 0xffffffd400647947 */ /* 0x000fea000383ffff */
        .weak           $__internal_0_$__cuda_sm10x_tcgen05_guardrail_trap_col_being_dealloced_not_returned_by_alloc
        .type           $__internal_0_$__cuda_sm10x_tcgen05_guardrail_trap_col_being_dealloced_not_returned_by_alloc,@function
        .size           $__internal_0_$__cuda_sm10x_tcgen05_guardrail_trap_col_being_dealloced_not_returned_by_alloc,($__internal_1_$__cuda_sm10x_tcgen05_guardrail_trap_phase_invalid_during_alloc - $__internal_0_$__cuda_sm10x_tcgen05_guardrail_trap_col_being_dealloced_not_returned_by_alloc)
$__internal_0_$__cuda_sm10x_tcgen05_guardrail_trap_col_being_dealloced_not_returned_by_alloc:
[----:B------:R-:W-:Y:S05]  /*b680*/  BPT.TRAP 0x1 ;  /* 0x000000040000795c */ /* 0x000fea0000300000 */
[----:B------:R-:W-:-:S04]  /*b690*/  HFMA2 R3, -RZ, RZ, 0, 0 ;  /* 0x00000000ff037431 */ /* 0x000fc800000001ff */
[----:B------:R-:W-:Y:S05]  /*b6a0*/  RET.REL.NODEC R2 `(_ZN7cutlass13device_kernelINS_4gemm6kernel13GemmUniversalIN4cute5tupleIJiiiiEEENS1_10collective13CollectiveMmaINS1_35MainloopSm100TmaUmmaWarpSpecializedILi52ELi2ELi4ENS5_IJNS4_1CILi2EEENSA_ILi1EEESC_EEEEENS5_IJNSA_ILi128EEESF_NSA_ILi32EEEEEENS_12float_e4m3_tENS5_IJlSC_lEEESI_SJ_NS4_8TiledMMAINS4_8MMA_AtomIJNS4_10MMA_TraitsINS4_25SM100_MMA_F8F6F4_2x1SM_SSEJSI_SI_fSF_SF_NS4_17integral_constantINS4_4UMMA5MajorELSQ_0EEESR_NSO_INSP_7ScaleInELSS_0EEEST_EEEEEENS4_6LayoutINS5_IJSC_SC_SC_EEENS5_IJNSA_ILi0EEESY_SY_EEEEENS5_IJNS4_10UnderscoreES11_S11_EEEEENS4_18SM100_TMA_2SM_LOADENS4_14ComposedLayoutINS4_7SwizzleILi1ELi4ELi3EEENS4_18smem_ptr_flag_bitsILi8EEENSW_INS5_IJNSA_ILi8EEESG_EEENS5_IJSG_SC_EEEEEEEvNS4_8identityES14_S1E_vS1F_EENS_8epilogue10collective18CollectiveEpilogueINS1H_23Sm100TmaWarpSpecializedILi2ELi2ELi32ELb0ELb0EEEJNS5_IJNSA_ILi64EEESF_SG_EEENS5_IJNSW_IS1M_SC_EENSW_INS5_IJSG_SB_EEENS5_IJSC_S1M_EEEEEEEESI_SJ_SI_SJ_NS1H_6fusion15FusionCallbacksIS1L_NS1T_17LinearCombinationISI_fSI_fLNS_15FloatRoundStyleE2EEES1N_S1S_JEEENS4_5SM1004TMEM4LOAD26SM100_TMEM_LOAD_32dp32b32xENS4_13SM90_TMA_LOADES1E_NS4_39AutoVectorizingCopyWithAssumedAlignmentILi128EEENS4_14SM90_TMA_STOREES1E_S25_S25_EEEvvEEEEvNT_6ParamsE) ;  /* 0xffffff4802547950 */ /* 0x000fea0003c3ffff */
        .weak           $__internal_1_$__cuda_sm10x_tcgen05_guardrail_trap_phase_invalid_during_alloc
        .type           $__internal_1_$__cuda_sm10x_tcgen05_guardrail_trap_phase_invalid_during_alloc,@function
        .size           $__internal_1_$__cuda_sm10x_tcgen05_guardrail_trap_phase_invalid_during_alloc,($__internal_2_$__cuda_sm10x_tcgen05_guardrail_trap_unallocated_columns_being_dealloced - $__internal_1_$__cuda_sm10x_tcgen05_guardrail_trap_phase_invalid_during_alloc)
$__internal_1_$__cuda_sm10x_tcgen05_guardrail_trap_phase_invalid_during_alloc:
[----:B------:R-:W-:Y:S05]  /*b6b0*/  BPT.TRAP 0x1 ;  /* 0x000000040000795c */ /* 0x000fea0000300000 */
[----:B------:R-:W-:-:S04]  /*b6c0*/  MOV R3, 0x0 ;  /* 0x0000000000037802 */ /* 0x000fc80000000f00 */
[----:B------:R-:W-:Y:S05]  /*b6d0*/  RET.REL.NODEC R2 `(_ZN7cutlass13device_kernelINS_4gemm6kernel13GemmUniversalIN4cute5tupleIJiiiiEEENS1_10collective13CollectiveMmaINS1_35MainloopSm100TmaUmmaWarpSpecializedILi52ELi2ELi4ENS5_IJNS4_1CILi2EEENSA_ILi1EEESC_EEEEENS5_IJNSA_ILi128EEESF_NSA_ILi32EEEEEENS_12float_e4m3_tENS5_IJlSC_lEEESI_SJ_NS4_8TiledMMAINS4_8MMA_AtomIJNS4_10MMA_TraitsINS4_25SM100_MMA_F8F6F4_2x1SM_SSEJSI_SI_fSF_SF_NS4_17integral_constantINS4_4UMMA5MajorELSQ_0EEESR_NSO_INSP_7ScaleInELSS_0EEEST_EEEEEENS4_6LayoutINS5_IJSC_SC_SC_EEENS5_IJNSA_ILi0EEESY_SY_EEEEENS5_IJNS4_10UnderscoreES11_S11_EEEEENS4_18SM100_TMA_2SM_LOADENS4_14ComposedLayoutINS4_7SwizzleILi1ELi4ELi3EEENS4_18smem_ptr_flag_bitsILi8EEENSW_INS5_IJNSA_ILi8EEESG_EEENS5_IJSG_SC_EEEEEEEvNS4_8identityES14_S1E_vS1F_EENS_8epilogue10collective18CollectiveEpilogueINS1H_23Sm100TmaWarpSpecializedILi2ELi2ELi32ELb0ELb0EEEJNS5_IJNSA_ILi64EEESF_SG_EEENS5_IJNSW_IS1M_SC_EENSW_INS5_IJSG_SB_EEENS5_IJSC_S1M_EEEEEEEESI_SJ_SI_SJ_NS1H_6fusion15FusionCallbacksIS1L_NS1T_17LinearCombinationISI_fSI_fLNS_15FloatRoundStyleE2EEES1N_S1S_JEEENS4_5SM1004TMEM4LOAD26SM100_TMEM_LOAD_32dp32b32xENS4_13SM90_TMA_LOADES1E_NS4_39AutoVectorizingCopyWithAssumedAlignmentILi128EEENS4_14SM90_TMA_STOREES1E_S25_S25_EEEvvEEEEvNT_6ParamsE) ;  /* 0xffffff4802487950 */ /* 0x000fea0003c3ffff */
        .weak           $__internal_2_$__cuda_sm10x_tcgen05_guardrail_trap_unallocated_columns_being_dealloced
        .type           $__internal_2_$__cuda_sm10x_tcgen05_guardrail_trap_unallocated_columns_being_dealloced,@function
        .size           $__internal_2_$__cuda_sm10x_tcgen05_guardrail_trap_unallocated_columns_being_dealloced,(.L_x_308 - $__internal_2_$__cuda_sm10x_tcgen05_guardrail_trap_unallocated_columns_being_dealloced)
$__internal_2_$__cuda_sm10x_tcgen05_guardrail_trap_unallocated_columns_being_dealloced:
[----:B------:R-:W-:Y:S05]  /*b6e0*/  BPT.TRAP 0x1 ;  /* 0x000000040000795c */ /* 0x000fea0000300000 */
[----:B------:R-:W-:-:S04]  /*b6f0*/  HFMA2 R3, -RZ, RZ, 0, 0 ;  /* 0x00000000ff037431 */ /* 0x000fc800000001ff */
[----:B------:R-:W-:Y:S05]  /*b700*/  RET.REL.NODEC R2 `(_ZN7cutlass13device_kernelINS_4gemm6kernel13GemmUniversalIN4cute5tupleIJiiiiEEENS1_10collective13CollectiveMmaINS1_35MainloopSm100TmaUmmaWarpSpecializedILi52ELi2ELi4ENS5_IJNS4_1CILi2EEENSA_ILi1EEESC_EEEEENS5_IJNSA_ILi128EEESF_NSA_ILi32EEEEEENS_12float_e4m3_tENS5_IJlSC_lEEESI_SJ_NS4_8TiledMMAINS4_8MMA_AtomIJNS4_10MMA_TraitsINS4_25SM100_MMA_F8F6F4_2x1SM_SSEJSI_SI_fSF_SF_NS4_17integral_constantINS4_4UMMA5MajorELSQ_0EEESR_NSO_INSP_7ScaleInELSS_0EEEST_EEEEEENS4_6LayoutINS5_IJSC_SC_SC_EEENS5_IJNSA_ILi0EEESY_SY_EEEEENS5_IJNS4_10UnderscoreES11_S11_EEEEENS4_18SM100_TMA_2SM_LOADENS4_14ComposedLayoutINS4_7SwizzleILi1ELi4ELi3EEENS4_18smem_ptr_flag_bitsILi8EEENSW_INS5_IJNSA_ILi8EEESG_EEENS5_IJSG_SC_EEEEEEEvNS4_8identityES14_S1E_vS1F_EENS_8epilogue10collective18CollectiveEpilogueINS1H_23Sm100TmaWarpSpecializedILi2ELi2ELi32ELb0ELb0EEEJNS5_IJNSA_ILi64EEESF_SG_EEENS5_IJNSW_IS1M_SC_EENSW_INS5_IJSG_SB_EEENS5_IJSC_S1M_EEEEEEEESI_SJ_SI_SJ_NS1H_6fusion15FusionCallbacksIS1L_NS1T_17LinearCombinationISI_fSI_fLNS_15FloatRoundStyleE2EEES1N_S1S_JEEENS4_5SM1004TMEM4LOAD26SM100_TMEM_LOAD_32dp32b32xENS4_13SM90_TMA_LOADES1E_NS4_39AutoVectorizingCopyWithAssumedAlignmentILi128EEENS4_14SM90_TMA_STOREES1E_S25_S25_EEEvvEEEEvNT_6ParamsE) ;  /* 0xffffff48023c7950 */ /* 0x000fea0003c3ffff */
.L_x_307:
[----:B------:R-:W-:-:S00]  /*b710*/  BRA `(.L_x_307) ;  /* 0xfffffffc00fc7947 */ /* 0x000fc0000383ffff */
[----:B------:R-:W-:-:S00]  /*b720*/  NOP ;  /* 0x0000000000007918 */ /* 0x000fc00000000000 */
        /* <DEDUP_REMOVED lines=13> */
.L_x_308:


//--------------------- .nv.global.init           --------------------------
	.section	.nv.global.init,"aw",@progbits
.nv.global.init:
	.type		$str$27,@object
	.size		$str$27,($str$28 - $str$27)
$str$27:
        /*0000*/ 	.byte	0x28, 0x61, 0x64, 0x64, 0x72, 0x65, 0x73, 0x73, 0x20, 0x26, 0x20, 0x6d, 0x61, 0x73, 0x6b, 0x29
        /*0010*/ 	.byte	0x20, 0x3d, 0x3d, 0x20, 0x30, 0x00
	.type		$str$28,@object
	.size		$str$28,($str$26 - $str$28)
$str$28:
        /*0016*/ 	.byte	0x2f, 0x74, 0x6d, 0x70, 0x2f, 0x63, 0x75, 0x74, 0x6c, 0x61, 0x73, 0x73, 0x5f, 0x73, 0x77, 0x65
        /*0026*/ 	.byte	0x65, 0x70, 0x5f, 0x73, 0x72, 0x63, 0x2f, 0x69, 0x6e, 0x63, 0x6c, 0x75, 0x64, 0x65, 0x2f, 0x63
        /*0036*/ 	.byte	0x75, 0x74, 0x65, 0x2f, 0x70, 0x6f, 0x69, 0x6e, 0x74, 0x65, 0x72, 0x5f, 0x66, 0x6c, 0x61, 0x67
        /*0046*/ 	.byte	0x67, 0x65, 0x64, 0x2e, 0x68, 0x70, 0x70, 0x00
	.type		$str$26,@object
	.size		$str$26,($str$25 - $str$26)
$str$26:
        /*004e*/ 	.byte	0x2f, 0x74, 0x6d, 0x70, 0x2f, 0x63, 0x75, 0x74, 0x6c, 0x61, 0x73, 0x73, 0x5f, 0x73, 0x77, 0x65
        /*005e*/ 	.byte	0x65, 0x70, 0x5f, 0x73, 0x72, 0x63, 0x2f, 0x69, 0x6e, 0x63, 0x6c, 0x75, 0x64, 0x65, 0x2f, 0x63
        /*006e*/ 	.byte	0x75, 0x74, 0x65, 0x2f, 0x61, 0x74, 0x6f, 0x6d, 0x2f, 0x63, 0x6f, 0x70, 0x79, 0x5f, 0x74, 0x72
        /*007e*/ 	.byte	0x61, 0x69, 0x74, 0x73, 0x5f, 0x73, 0x6d, 0x31, 0x30, 0x30, 0x2e, 0x68, 0x70, 0x70, 0x00
	.type		$str$25,@object
	.size		$str$25,(__unnamed_1 - $str$25)
$str$25:
        /*008d*/ 	.byte	0x28, 0x28, 0x75, 0x69, 0x6e, 0x74, 0x33, 0x32, 0x5f, 0x74, 0x28, 0x74, 0x68, 0x72, 0x65, 0x61
        /*009d*/ 	.byte	0x64, 0x49, 0x64, 0x78, 0x2e, 0x78, 0x29, 0x20, 0x2f, 0x20, 0x33, 0x32, 0x29, 0x20, 0x25, 0x20
        /*00ad*/ 	.byte	0x34, 0x29, 0x20, 0x3d, 0x3d, 0x20, 0x28, 0x28, 0x28, 0x74, 0x6d, 0x65, 0x6d, 0x5f, 0x61, 0x64
        /*00bd*/ 	.byte	0x64, 0x72, 0x20, 0x3e, 0x3e, 0x20, 0x31, 0x36, 0x29, 0x20, 0x2f, 0x20, 0x33, 0x32, 0x29, 0x20
        /*00cd*/ 	.byte	0x25, 0x20, 0x34, 0x29, 0x00
	.type		__unnamed_1,@object
	.size		__unnamed_1,(__unnamed_2 - __unnamed_1)
__unnamed_1:
        /*00d2*/ 	.byte	0x61, 0x75, 0x74, 0x6f, 0x20, 0x63, 0x75, 0x74, 0x65, 0x3a, 0x3a, 0x61, 0x73, 0x5f, 0x70, 0x6f
        /* <DEDUP_REMOVED lines=24> */
        /*0262*/ 	.byte	0x3a, 0x3a, 0x43, 0x3c, 0x34, 0x30, 0x39, 0x36, 0x3e, 0x3e, 0x3e, 0x3e, 0x5d, 0x00
	.type		__unnamed_2,@object
	.size		__unnamed_2,(.L_2 - __unnamed_2)
__unnamed_2:
        /* <DEDUP_REMOVED lines=40> */
        /*04f0*/ 	.byte	0x74, 0x65, 0x3a, 0x3a, 0x43, 0x3c, 0x30, 0x3e, 0x3e, 0x3e, 0x3e, 0x5d, 0x00
.L_2:


//--------------------- .nv.shared._ZN7cutlass13device_kernelINS_4gemm6kernel13GemmUniversalIN4cute5tupleIJiiiiEEENS1_10collective13CollectiveMmaINS1_35MainloopSm100TmaUmmaWarpSpecializedILi52ELi2ELi4ENS5_IJNS4_1CILi2EEENSA_ILi1EEESC_EEEEENS5_IJNSA_ILi128EEESF_NSA_ILi32EEEEEENS_12float_e4m3_tENS5_IJlSC_lEEESI_SJ_NS4_8TiledMMAINS4_8MMA_AtomIJNS4_10MMA_TraitsINS4_25SM100_MMA_F8F6F4_2x1SM_SSEJSI_SI_fSF_SF_NS4_17integral_constantINS4_4UMMA5MajorELSQ_0EEESR_NSO_INSP_7ScaleInELSS_0EEEST_EEEEEENS4_6LayoutINS5_IJSC_SC_SC_EEENS5_IJNSA_ILi0EEESY_SY_EEEEENS5_IJNS4_10UnderscoreES11_S11_EEEEENS4_18SM100_TMA_2SM_LOADENS4_14ComposedLayoutINS4_7SwizzleILi1ELi4ELi3EEENS4_18smem_ptr_flag_bitsILi8EEENSW_INS5_IJNSA_ILi8EEESG_EEENS5_IJSG_SC_EEEEEEEvNS4_8identityES14_S1E_vS1F_EENS_8epilogue10collective18CollectiveEpilogueINS1H_23Sm100TmaWarpSpecializedILi2ELi2ELi32ELb0ELb0EEEJNS5_IJNSA_ILi64EEESF_SG_EEENS5_IJNSW_IS1M_SC_EENSW_INS5_IJSG_SB_EEENS5_IJSC_S1M_EEEEEEEESI_SJ_SI_SJ_NS1H_6fusion15FusionCallbacksIS1L_NS1T_17LinearCombinationISI_fSI_fLNS_15FloatRoundStyleE2EEES1N_S1S_JEEENS4_5SM1004TMEM4LOAD26SM100_TMEM_LOAD_32dp32b32xENS4_13SM90_TMA_LOADES1E_NS4_39AutoVectorizingCopyWithAssumedAlignmentILi128EEENS4_14SM90_TMA_STOREES1E_S25_S25_EEEvvEEEEvNT_6ParamsE --------------------------
	.section	.nv.shared._ZN7cutlass13device_kernelINS_4gemm6kernel13GemmUniversalIN4cute5tupleIJiiiiEEENS1_10collective13CollectiveMmaINS1_35MainloopSm100TmaUmmaWarpSpecializedILi52ELi2ELi4ENS5_IJNS4_1CILi2EEENSA_ILi1EEESC_EEEEENS5_IJNSA_ILi128EEESF_NSA_ILi32EEEEEENS_12float_e4m3_tENS5_IJlSC_lEEESI_SJ_NS4_8TiledMMAINS4_8MMA_AtomIJNS4_10MMA_TraitsINS4_25SM100_MMA_F8F6F4_2x1SM_SSEJSI_SI_fSF_SF_NS4_17integral_constantINS4_4UMMA5MajorELSQ_0EEESR_NSO_INSP_7ScaleInELSS_0EEEST_EEEEEENS4_6LayoutINS5_IJSC_SC_SC_EEENS5_IJNSA_ILi0EEESY_SY_EEEEENS5_IJNS4_10UnderscoreES11_S11_EEEEENS4_18SM100_TMA_2SM_LOADENS4_14ComposedLayoutINS4_7SwizzleILi1ELi4ELi3EEENS4_18smem_ptr_flag_bitsILi8EEENSW_INS5_IJNSA_ILi8EEESG_EEENS5_IJSG_SC_EEEEEEEvNS4_8identityES14_S1E_vS1F_EENS_8epilogue10collective18CollectiveEpilogueINS1H_23Sm100TmaWarpSpecializedILi2ELi2ELi32ELb0ELb0EEEJNS5_IJNSA_ILi64EEESF_SG_EEENS5_IJNSW_IS1M_SC_EENSW_INS5_IJSG_SB_EEENS5_IJSC_S1M_EEEEEEEESI_SJ_SI_SJ_NS1H_6fusion15FusionCallbacksIS1L_NS1T_17LinearCombinationISI_fSI_fLNS_15FloatRoundStyleE2EEES1N_S1S_JEEENS4_5SM1004TMEM4LOAD26SM100_TMEM_LOAD_32dp32b32xENS4_13SM90_TMA_LOADES1E_NS4_39AutoVectorizingCopyWithAssumedAlignmentILi128EEENS4_14SM90_TMA_STOREES1E_S25_S25_EEEvvEEEEvNT_6ParamsE,"aw",@nobits
	.sectionflags	@""
	.align	16
	.zero		1024


//--------------------- .nv.shared.reserved.0     --------------------------
	.section	.nv.shared.reserved.0,"aw",@nobits
	.weak		__nv_reservedSMEM_offset_0_alias
	.size		__nv_reservedSMEM_offset_0_alias, 0, 64
	.other		__nv_reservedSMEM_offset_0_alias,@"STO_CUDA_RESERVED_SHARED STV_DEFAULT"
__nv_reservedSMEM_offset_0_alias:
	.zero		0
.nv.shared.reserved.0:
	.zero		64
	.weak		__nv_reservedSMEM_tcgen05_partition
	.type		__nv_reservedSMEM_tcgen05_partition,@object
	.size		__nv_reservedSMEM_tcgen05_partition,(.L_0 - __nv_reservedSMEM_tcgen05_partition)
__nv_reservedSMEM_tcgen05_partition:
	.zero		32
.L_0:


//--------------------- .nv.global                --------------------------
	.section	.nv.global,"aw",@nobits
.nv.global:
	.type		_ZN40_INTERNAL_fc1bf4ea_4_k_cu_4cbcb820_316074cute1_E,@object
	.size		_ZN40_INTERNAL_fc1bf4ea_4_k_cu_4cbcb820_316074cute1_E,(_ZN40_INTERNAL_fc1bf4ea_4_k_cu_4cbcb820_316074cuda3std3__45__cpo6cbeginE - _ZN40_INTERNAL_fc1bf4ea_4_k_cu_4cbcb820_316074cute1_E)
_ZN40_INTERNAL_fc1bf4ea_4_k_cu_4cbcb820_316074cute1_E:
	.zero		1
	.type		_ZN40_INTERNAL_fc1bf4ea_4_k_cu_4cbcb820_316074cuda3std3__45__cpo6cbeginE,@object
	.size		_ZN40_INTERNAL_fc1bf4ea_4_k_cu_4cbcb820_316074cuda3std3__45__cpo6cbeginE,(_ZN40_INTERNAL_fc1bf4ea_4_k_cu_4cbcb820_316074cuda3std3__48in_placeE - _ZN40_INTERNAL_fc1bf4ea_4_k_cu_4cbcb820_316074cuda3std3__45__cpo6cbeginE)
_ZN40_INTERNAL_fc1bf4ea_4_k_cu_4cbcb820_316074cuda3std3__45__cpo6cbeginE:
	.zero		1
	.type		_ZN40_INTERNAL_fc1bf4ea_4_k_cu_4cbcb820_316074cuda3std3__48in_placeE,@object
	.size		_ZN40_INTERNAL_fc1bf4ea_4_k_cu_4cbcb820_316074cuda3std3__48in_placeE,(_ZN40_INTERNAL_fc1bf4ea_4_k_cu_4cbcb820_316074cuda3std6ranges3__45__cpo9iter_moveE - _ZN40_INTERNAL_fc1bf4ea_4_k_cu_4cbcb820_316074cuda3std3__48in_placeE)
_ZN40_INTERNAL_fc1bf4ea_4_k_cu_4cbcb820_316074cuda3std3__48in_placeE:
	.zero		1
	.type		_ZN40_INTERNAL_fc1bf4ea_4_k_cu_4cbcb820_316074cuda3std6ranges3__45__cpo9iter_moveE,@object
	.size		_ZN40_INTERNAL_fc1bf4ea_4_k_cu_4cbcb820_316074cuda3std6ranges3__45__cpo9iter_moveE,(_ZN40_INTERNAL_fc1bf4ea_4_k_cu_4cbcb820_316074cuda3std3__45__cpo5beginE - _ZN40_INTERNAL_fc1bf4ea_4_k_cu_4cbcb820_316074cuda3std6ranges3__45__cpo9iter_moveE)
_ZN40_INTERNAL_fc1bf4ea_4_k_cu_4cbcb820_316074cuda3std6ranges3__45__cpo9iter_moveE:
	.zero		1
	.type		_ZN40_INTERNAL_fc1bf4ea_4_k_cu_4cbcb820_316074cuda3std3__45__cpo5beginE,@object
	.size		_ZN40_INTERNAL_fc1bf4ea_4_k_cu_4cbcb820_316074cuda3std3__45__cpo5beginE,(_ZN40_INTERNAL_fc1bf4ea_4_k_cu_4cbcb820_316074cuda3std3__442_GLOBAL__N__fc1bf4ea_4_k_cu_4cbcb820_316076ignoreE - _ZN40_INTERNAL_fc1bf4ea_4_k_cu_4cbcb820_316074cuda3std3__45__cpo5beginE)
_ZN40_INTERNAL_fc1bf4ea_4_k_cu_4cbcb820_316074cuda3std3__45__cpo5beginE:
	.zero		1
	.type		_ZN40_INTERNAL_fc1bf4ea_4_k_cu_4cbcb820_316074cuda3std3__442_GLOBAL__N__fc1bf4ea_4_k_cu_4cbcb820_316076ignoreE,@object
	.size		_ZN40_INTERNAL_fc1bf4ea_4_k_cu_4cbcb820_316074cuda3std3__442_GLOBAL__N__fc1bf4ea_4_k_cu_4cbcb820_316076ignoreE,(_ZN40_INTERNAL_fc1bf4ea_4_k_cu_4cbcb820_316074cute7productE - _ZN40_INTERNAL_fc1bf4ea_4_k_cu_4cbcb820_316074cuda3std3__442_GLOBAL__N__fc1bf4ea_4_k_cu_4cbcb820_316076ignoreE)
_ZN40_INTERNAL_fc1bf4ea_4_k_cu_4cbcb820_316074cuda3std3__442_GLOBAL__N__fc1bf4ea_4_k_cu_4cbcb820_316076ignoreE:
	.zero		1
	.type		_ZN40_INTERNAL_fc1bf4ea_4_k_cu_4cbcb820_316074cute7productE,@object
	.size		_ZN40_INTERNAL_fc1bf4ea_4_k_cu_4cbcb820_316074cute7productE,(_ZN40_INTERNAL_fc1bf4ea_4_k_cu_4cbcb820_316074cuda3std3__45__cpo3endE - _ZN40_INTERNAL_fc1bf4ea_4_k_cu_4cbcb820_316074cute7productE)
_ZN40_INTERNAL_fc1bf4ea_4_k_cu_4cbcb820_316074cute7productE:
	.zero		1
	.type		_ZN40_INTERNAL_fc1bf4ea_4_k_cu_4cbcb820_316074cuda3std3__45__cpo3endE,@object
	.size		_ZN40_INTERNAL_fc1bf4ea_4_k_cu_4cbcb820_316074cuda3std3__45__cpo3endE,(_ZN40_INTERNAL_fc1bf4ea_4_k_cu_4cbcb820_316074cuda3std3__419piecewise_constructE - _ZN40_INTERNAL_fc1bf4ea_4_k_cu_4cbcb820_316074cuda3std3__45__cpo3endE)
_ZN40_INTERNAL_fc1bf4ea_4_k_cu_4cbcb820_316074cuda3std3__45__cpo3endE:
	.zero		1
	.type		_ZN40_INTERNAL_fc1bf4ea_4_k_cu_4cbcb820_316074cuda3std3__419piecewise_constructE,@object
	.size		_ZN40_INTERNAL_fc1bf4ea_4_k_cu_4cbcb820_316074cuda3std3__419piecewise_constructE,(_ZN40_INTERNAL_fc1bf4ea_4_k_cu_4cbcb820_316074cuda3std3__45__cpo4cendE - _ZN40_INTERNAL_fc1bf4ea_4_k_cu_4cbcb820_316074cuda3std3__419piecewise_constructE)
_ZN40_INTERNAL_fc1bf4ea_4_k_cu_4cbcb820_316074cuda3std3__419piecewise_constructE:
	.zero		1
	.type		_ZN40_INTERNAL_fc1bf4ea_4_k_cu_4cbcb820_316074cuda3std3__45__cpo4cendE,@object
	.size		_ZN40_INTERNAL_fc1bf4ea_4_k_cu_4cbcb820_316074cuda3std3__45__cpo4cendE,(_ZN40_INTERNAL_fc1bf4ea_4_k_cu_4cbcb820_316074cuda3std6ranges3__45__cpo4swapE - _ZN40_INTERNAL_fc1bf4ea_4_k_cu_4cbcb820_316074cuda3std3__45__cpo4cendE)
_ZN40_INTERNAL_fc1bf4ea_4_k_cu_4cbcb820_316074cuda3std3__45__cpo4cendE:
	.zero		1
	.type		_ZN40_INTERNAL_fc1bf4ea_4_k_cu_4cbcb820_316074cuda3std6ranges3__45__cpo4swapE,@object
	.size		_ZN40_INTERNAL_fc1bf4ea_4_k_cu_4cbcb820_316074cuda3std6ranges3__45__cpo4swapE,(.L_10 - _ZN40_INTERNAL_fc1bf4ea_4_k_cu_4cbcb820_316074cuda3std6ranges3__45__cpo4swapE)
_ZN40_INTERNAL_fc1bf4ea_4_k_cu_4cbcb820_316074cuda3std6ranges3__45__cpo4swapE:
	.zero		1
.L_10:


//--------------------- .nv.constant0._ZN7cutlass13device_kernelINS_4gemm6kernel13GemmUniversalIN4cute5tupleIJiiiiEEENS1_10collective13CollectiveMmaINS1_35MainloopSm100TmaUmmaWarpSpecializedILi52ELi2ELi4ENS5_IJNS4_1CILi2EEENSA_ILi1EEESC_EEEEENS5_IJNSA_ILi128EEESF_NSA_ILi32EEEEEENS_12float_e4m3_tENS5_IJlSC_lEEESI_SJ_NS4_8TiledMMAINS4_8MMA_AtomIJNS4_10MMA_TraitsINS4_25SM100_MMA_F8F6F4_2x1SM_SSEJSI_SI_fSF_SF_NS4_17integral_constantINS4_4UMMA5MajorELSQ_0EEESR_NSO_INSP_7ScaleInELSS_0EEEST_EEEEEENS4_6LayoutINS5_IJSC_SC_SC_EEENS5_IJNSA_ILi0EEESY_SY_EEEEENS5_IJNS4_10UnderscoreES11_S11_EEEEENS4_18SM100_TMA_2SM_LOADENS4_14ComposedLayoutINS4_7SwizzleILi1ELi4ELi3EEENS4_18smem_ptr_flag_bitsILi8EEENSW_INS5_IJNSA_ILi8EEESG_EEENS5_IJSG_SC_EEEEEEEvNS4_8identityES14_S1E_vS1F_EENS_8epilogue10collective18CollectiveEpilogueINS1H_23Sm100TmaWarpSpecializedILi2ELi2ELi32ELb0ELb0EEEJNS5_IJNSA_ILi64EEESF_SG_EEENS5_IJNSW_IS1M_SC_EENSW_INS5_IJSG_SB_EEENS5_IJSC_S1M_EEEEEEEESI_SJ_SI_SJ_NS1H_6fusion15FusionCallbacksIS1L_NS1T_17LinearCombinationISI_fSI_fLNS_15FloatRoundStyleE2EEES1N_S1S_JEEENS4_5SM1004TMEM4LOAD26SM100_TMEM_LOAD_32dp32b32xENS4_13SM90_TMA_LOADES1E_NS4_39AutoVectorizingCopyWithAssumedAlignmentILi128EEENS4_14SM90_TMA_STOREES1E_S25_S25_EEEvvEEEEvNT_6ParamsE --------------------------
	.section	.nv.constant0._ZN7cutlass13device_kernelINS_4gemm6kernel13GemmUniversalIN4cute5tupleIJiiiiEEENS1_10collective13CollectiveMmaINS1_35MainloopSm100TmaUmmaWarpSpecializedILi52ELi2ELi4ENS5_IJNS4_1CILi2EEENSA_ILi1EEESC_EEEEENS5_IJNSA_ILi128EEESF_NSA_ILi32EEEEEENS_12float_e4m3_tENS5_IJlSC_lEEESI_SJ_NS4_8TiledMMAINS4_8MMA_AtomIJNS4_10MMA_TraitsINS4_25SM100_MMA_F8F6F4_2x1SM_SSEJSI_SI_fSF_SF_NS4_17integral_constantINS4_4UMMA5MajorELSQ_0EEESR_NSO_INSP_7ScaleInELSS_0EEEST_EEEEEENS4_6LayoutINS5_IJSC_SC_SC_EEENS5_IJNSA_ILi0EEESY_SY_EEEEENS5_IJNS4_10UnderscoreES11_S11_EEEEENS4_18SM100_TMA_2SM_LOADENS4_14ComposedLayoutINS4_7SwizzleILi1ELi4ELi3EEENS4_18smem_ptr_flag_bitsILi8EEENSW_INS5_IJNSA_ILi8EEESG_EEENS5_IJSG_SC_EEEEEEEvNS4_8identityES14_S1E_vS1F_EENS_8epilogue10collective18CollectiveEpilogueINS1H_23Sm100TmaWarpSpecializedILi2ELi2ELi32ELb0ELb0EEEJNS5_IJNSA_ILi64EEESF_SG_EEENS5_IJNSW_IS1M_SC_EENSW_INS5_IJSG_SB_EEENS5_IJSC_S1M_EEEEEEEESI_SJ_SI_SJ_NS1H_6fusion15FusionCallbacksIS1L_NS1T_17LinearCombinationISI_fSI_fLNS_15FloatRoundStyleE2EEES1N_S1S_JEEENS4_5SM1004TMEM4LOAD26SM100_TMEM_LOAD_32dp32b32xENS4_13SM90_TMA_LOADES1E_NS4_39AutoVectorizingCopyWithAssumedAlignmentILi128EEENS4_14SM90_TMA_STOREES1E_S25_S25_EEEvvEEEEvNT_6ParamsE,"a",@progbits
	.sectionflags	@""
	.align	4
.nv.constant0._ZN7cutlass13device_kernelINS_4gemm6kernel13GemmUniversalIN4cute5tupleIJiiiiEEENS1_10collective13CollectiveMmaINS1_35MainloopSm100TmaUmmaWarpSpecializedILi52ELi2ELi4ENS5_IJNS4_1CILi2EEENSA_ILi1EEESC_EEEEENS5_IJNSA_ILi128EEESF_NSA_ILi32EEEEEENS_12float_e4m3_tENS5_IJlSC_lEEESI_SJ_NS4_8TiledMMAINS4_8MMA_AtomIJNS4_10MMA_TraitsINS4_25SM100_MMA_F8F6F4_2x1SM_SSEJSI_SI_fSF_SF_NS4_17integral_constantINS4_4UMMA5MajorELSQ_0EEESR_NSO_INSP_7ScaleInELSS_0EEEST_EEEEEENS4_6LayoutINS5_IJSC_SC_SC_EEENS5_IJNSA_ILi0EEESY_SY_EEEEENS5_IJNS4_10UnderscoreES11_S11_EEEEENS4_18SM100_TMA_2SM_LOADENS4_14ComposedLayoutINS4_7SwizzleILi1ELi4ELi3EEENS4_18smem_ptr_flag_bitsILi8EEENSW_INS5_IJNSA_ILi8EEESG_EEENS5_IJSG_SC_EEEEEEEvNS4_8identityES14_S1E_vS1F_EENS_8epilogue10collective18CollectiveEpilogueINS1H_23Sm100TmaWarpSpecializedILi2ELi2ELi32ELb0ELb0EEEJNS5_IJNSA_ILi64EEESF_SG_EEENS5_IJNSW_IS1M_SC_EENSW_INS5_IJSG_SB_EEENS5_IJSC_S1M_EEEEEEEESI_SJ_SI_SJ_NS1H_6fusion15FusionCallbacksIS1L_NS1T_17LinearCombinationISI_fSI_fLNS_15FloatRoundStyleE2EEES1N_S1S_JEEENS4_5SM1004TMEM4LOAD26SM100_TMEM_LOAD_32dp32b32xENS4_13SM90_TMA_LOADES1E_NS4_39AutoVectorizingCopyWithAssumedAlignmentILi128EEENS4_14SM90_TMA_STOREES1E_S25_S25_EEEvvEEEEvNT_6ParamsE:
	.zero		2944


//--------------------- SYMBOLS --------------------------

	.type		.nv.reservedSmem.offset0,@object
	.size		.nv.reservedSmem.offset0,0x4
	.type		.nv.reservedSmem.cap,@object
	.size		.nv.reservedSmem.cap,0x4
	.type		__assertfail,@function
